def attn_fwd(
    Q,
    K,
    V,
    Out,
    Lse,
    sm_scale,
    stride_qz,
    stride_qh,
    stride_qm,
    stride_qk,
    stride_kz,
    stride_kh,
    stride_kn,
    stride_kk,
    stride_vz,
    stride_vh,
    stride_vn,
    stride_vk,
    stride_oz,
    stride_oh,
    stride_om,
    stride_ok,
    seqlen_q,
    seqlen_k,
    BLOCK_M: tl.constexpr,
    BLOCK_N: tl.constexpr,
    HEAD_DIM: tl.constexpr,
    CAUSAL: tl.constexpr,
):
    start_m = tl.program_id(0)
    off_hz = tl.program_id(1)
    q_off = off_hz * stride_qh
    k_off = off_hz * stride_kh
    v_off = off_hz * stride_vh
    offs_m = start_m * BLOCK_M + tl.arange(0, BLOCK_M)
    offs_d = tl.arange(0, HEAD_DIM)
    offs_n = tl.arange(0, BLOCK_N)
    q_ptrs = Q + q_off + offs_m[:, None] * stride_qm + offs_d[None, :] * stride_qk
    k_ptrs = K + k_off + offs_d[:, None] * stride_kk + offs_n[None, :] * stride_kn
    v_ptrs = V + v_off + offs_n[:, None] * stride_vn + offs_d[None, :] * stride_vk
    m_i = tl.full([BLOCK_M], float("-inf"), dtype=tl.float32)
    l_i = tl.zeros([BLOCK_M], dtype=tl.float32) + 1.0
    acc = tl.zeros([BLOCK_M, HEAD_DIM], dtype=tl.float32)
    q = tl.load(q_ptrs)
    acc, l_i, m_i = _attn_fwd_inner(
        acc,
        l_i,
        m_i,
        q,
        k_ptrs,
        v_ptrs,
        sm_scale,
        stride_kn,
        stride_vn,
        start_m,
        seqlen_k,
        BLOCK_M,
        BLOCK_N,
        HEAD_DIM,
        CAUSAL,
    )
    acc = acc / l_i[:, None]
    lse = m_i + tl.math.log2(l_i) / 1.4426950408889634
    o_ptrs = (
        Out
        + off_hz * stride_oh
        + offs_m[:, None] * stride_om
        + offs_d[None, :] * stride_ok
    )
    tl.store(o_ptrs, acc.to(Out.dtype.element_ty))
    tl.store(Lse + off_hz * seqlen_q + offs_m, lse)

# config = {"BLOCK_M": 32, "BLOCK_N": 32, "HEAD_DIM": 256, "arch": "sm_90", "causal": true, "dtype": "bf16", "num_stages": 2, "num_warps": 8}
# arch = sm_90


// ===== COMPILED SASS (sm_90a) =====

	.target	sm_90a

	.elftype	@"ET_EXEC"


//--------------------- .note.nv.tkinfo           --------------------------
	.section	.note.nv.tkinfo,"",@"SHT_NOTE"
	.sectionflags	@"SHF_NOTE_NV_TKINFO"
	.tkinfo
        /*0018*/ 	.word	0x00000002
        /*0030*/ 	.string	""
        /*0030*/ 	.string	"ptxas"
        /*0030*/ 	.string	"Cuda compilation tools, release 13.0, V13.0.88"
        /*0030*/ 	.string	"Build cuda_13.0.r13.0/compiler.36424714_0"
        /*0030*/ 	.string	"-v  -suppress-debug-info  -lineinfo  -arch sm_90a "



//--------------------- .note.nv.cuinfo           --------------------------
	.section	.note.nv.cuinfo,"",@"SHT_NOTE"
	.sectionflags	@"SHF_NOTE_NV_CUINFO"
        /*0018*/ 	.short	0x0002
        /*001a*/ 	.short	0x005a
        /*001c*/ 	.short	0x0082
	.zero		2


//--------------------- .nv.info                  --------------------------
	.section	.nv.info,"",@"SHT_CUDA_INFO"
	.align	4


	//----- nvinfo : EIATTR_REGCOUNT
	.align		4
        /*0000*/ 	.byte	0x04, 0x2f
        /*0002*/ 	.short	(.L_2 - .L_1)
	.align		4
.L_1:
        /*0004*/ 	.word	index@(attn_fwd)
        /*0008*/ 	.word	0x000000f9


	//----- nvinfo : EIATTR_FRAME_SIZE
	.align		4
.L_2:
        /*000c*/ 	.byte	0x04, 0x11
        /*000e*/ 	.short	(.L_4 - .L_3)
	.align		4
.L_3:
        /*0010*/ 	.word	index@(attn_fwd)
        /*0014*/ 	.word	0x00000000


	//----- nvinfo : EIATTR_MIN_STACK_SIZE
	.align		4
.L_4:
        /*0018*/ 	.byte	0x04, 0x12
        /*001a*/ 	.short	(.L_6 - .L_5)
	.align		4
.L_5:
        /*001c*/ 	.word	index@(attn_fwd)
        /*0020*/ 	.word	0x00000000
.L_6:


//--------------------- .nv.compat                --------------------------
	.section	.nv.compat,"",@"SHT_CUDA_COMPAT_INFO"
	.align	4
        /*0000*/ 	.byte	0x02, 0x09, 0x01, 0x00, 0x02, 0x02, 0x01, 0x00, 0x02, 0x05, 0x05, 0x00, 0x03, 0x07, 0x01, 0x01
        /*0010*/ 	.byte	0x02, 0x03, 0x00, 0x00, 0x02, 0x06, 0x01, 0x00, 0x04, 0x0b, 0x08, 0x00, 0x00, 0x00, 0x00, 0x00
        /*0020*/ 	.byte	0x00, 0x00, 0x00, 0x00


//--------------------- .nv.info.attn_fwd         --------------------------
	.section	.nv.info.attn_fwd,"",@"SHT_CUDA_INFO"
	.sectionflags	@""
	.align	4


	//----- nvinfo : EIATTR_CUDA_API_VERSION
	.align		4
        /*0000*/ 	.byte	0x04, 0x37
        /*0002*/ 	.short	(.L_8 - .L_7)
.L_7:
        /*0004*/ 	.word	0x00000082


	//----- nvinfo : EIATTR_KPARAM_INFO
	.align		4
.L_8:
        /*0008*/ 	.byte	0x04, 0x17
        /*000a*/ 	.short	(.L_10 - .L_9)
.L_9:
        /*000c*/ 	.word	0x00000000
        /*0010*/ 	.short	0x0019
        /*0012*/ 	.short	0x0080
        /*0014*/ 	.byte	0x00, 0xf4, 0x21, 0x00


	//----- nvinfo : EIATTR_KPARAM_INFO
	.align		4
.L_10:
        /*0018*/ 	.byte	0x04, 0x17
        /*001a*/ 	.short	(.L_12 - .L_11)
.L_11:
        /*001c*/ 	.word	0x00000000
        /*0020*/ 	.short	0x0018
        /*0022*/ 	.short	0x0078
        /*0024*/ 	.byte	0x00, 0xf4, 0x21, 0x00


	//----- nvinfo : EIATTR_KPARAM_INFO
	.align		4
.L_12:
        /*0028*/ 	.byte	0x04, 0x17
        /*002a*/ 	.short	(.L_14 - .L_13)
.L_13:
        /*002c*/ 	.word	0x00000000
        /*0030*/ 	.short	0x0017
        /*0032*/ 	.short	0x0070
        /*0034*/ 	.byte	0x00, 0xf0, 0x11, 0x00


	//----- nvinfo : EIATTR_KPARAM_INFO
	.align		4
.L_14:
        /*0038*/ 	.byte	0x04, 0x17
        /*003a*/ 	.short	(.L_16 - .L_15)
.L_15:
        /*003c*/ 	.word	0x00000000
        /*0040*/ 	.short	0x0016
        /*0042*/ 	.short	0x006c
        /*0044*/ 	.byte	0x00, 0xf0, 0x11, 0x00


	//----- nvinfo : EIATTR_KPARAM_INFO
	.align		4
.L_16:
        /*0048*/ 	.byte	0x04, 0x17
        /*004a*/ 	.short	(.L_18 - .L_17)
.L_17:
        /*004c*/ 	.word	0x00000000
        /*0050*/ 	.short	0x0015
        /*0052*/ 	.short	0x0068
        /*0054*/ 	.byte	0x00, 0xf0, 0x11, 0x00


	//----- nvinfo : EIATTR_KPARAM_INFO
	.align		4
.L_18:
        /*0058*/ 	.byte	0x04, 0x17
        /*005a*/ 	.short	(.L_20 - .L_19)
.L_19:
        /*005c*/ 	.word	0x00000000
        /*0060*/ 	.short	0x0014
        /*0062*/ 	.short	0x0064
        /*0064*/ 	.byte	0x00, 0xf0, 0x11, 0x00


	//----- nvinfo : EIATTR_KPARAM_INFO
	.align		4
.L_20:
        /*0068*/ 	.byte	0x04, 0x17
        /*006a*/ 	.short	(.L_22 - .L_21)
.L_21:
        /*006c*/ 	.word	0x00000000
        /*0070*/ 	.short	0x0013
        /*0072*/ 	.short	0x0060
        /*0074*/ 	.byte	0x00, 0xf0, 0x11, 0x00


	//----- nvinfo : EIATTR_KPARAM_INFO
	.align		4
.L_22:
        /*0078*/ 	.byte	0x04, 0x17
        /*007a*/ 	.short	(.L_24 - .L_23)
.L_23:
        /*007c*/ 	.word	0x00000000
        /*0080*/ 	.short	0x0012
        /*0082*/ 	.short	0x005c
        /*0084*/ 	.byte	0x00, 0xf0, 0x11, 0x00


	//----- nvinfo : EIATTR_KPARAM_INFO
	.align		4
.L_24:
        /*0088*/ 	.byte	0x04, 0x17
        /*008a*/ 	.short	(.L_26 - .L_25)
.L_25:
        /*008c*/ 	.word	0x00000000
        /*0090*/ 	.short	0x0011
        /*0092*/ 	.short	0x0058
        /*0094*/ 	.byte	0x00, 0xf0, 0x11, 0x00


	//----- nvinfo : EIATTR_KPARAM_INFO
	.align		4
.L_26:
        /*0098*/ 	.byte	0x04, 0x17
        /*009a*/ 	.short	(.L_28 - .L_27)
.L_27:
        /*009c*/ 	.word	0x00000000
        /*00a0*/ 	.short	0x0010
        /*00a2*/ 	.short	0x0054
        /*00a4*/ 	.byte	0x00, 0xf0, 0x11, 0x00


	//----- nvinfo : EIATTR_KPARAM_INFO
	.align		4
.L_28:
        /*00a8*/ 	.byte	0x04, 0x17
        /*00aa*/ 	.short	(.L_30 - .L_29)
.L_29:
        /*00ac*/ 	.word	0x00000000
        /*00b0*/ 	.short	0x000f
        /*00b2*/ 	.short	0x0050
        /*00b4*/ 	.byte	0x00, 0xf0, 0x11, 0x00


	//----- nvinfo : EIATTR_KPARAM_INFO
	.align		4
.L_30:
        /*00b8*/ 	.byte	0x04, 0x17
        /*00ba*/ 	.short	(.L_32 - .L_31)
.L_31:
        /*00bc*/ 	.word	0x00000000
        /*00c0*/ 	.short	0x000e
        /*00c2*/ 	.short	0x004c
        /*00c4*/ 	.byte	0x00, 0xf0, 0x11, 0x00


	//----- nvinfo : EIATTR_KPARAM_INFO
	.align		4
.L_32:
        /*00c8*/ 	.byte	0x04, 0x17
        /*00ca*/ 	.short	(.L_34 - .L_33)
.L_33:
        /*00cc*/ 	.word	0x00000000
        /*00d0*/ 	.short	0x000d
        /*00d2*/ 	.short	0x0048
        /*00d4*/ 	.byte	0x00, 0xf0, 0x11, 0x00


	//----- nvinfo : EIATTR_KPARAM_INFO
	.align		4
.L_34:
        /*00d8*/ 	.byte	0x04, 0x17
        /*00da*/ 	.short	(.L_36 - .L_35)
.L_35:
        /*00dc*/ 	.word	0x00000000
        /*00e0*/ 	.short	0x000c
        /*00e2*/ 	.short	0x0044
        /*00e4*/ 	.byte	0x00, 0xf0, 0x11, 0x00


	//----- nvinfo : EIATTR_KPARAM_INFO
	.align		4
.L_36:
        /*00e8*/ 	.byte	0x04, 0x17
        /*00ea*/ 	.short	(.L_38 - .L_37)
.L_37:
        /*00ec*/ 	.word	0x00000000
        /*00f0*/ 	.short	0x000b
        /*00f2*/ 	.short	0x0040
        /*00f4*/ 	.byte	0x00, 0xf0, 0x11, 0x00


	//----- nvinfo : EIATTR_KPARAM_INFO
	.align		4
.L_38:
        /*00f8*/ 	.byte	0x04, 0x17
        /*00fa*/ 	.short	(.L_40 - .L_39)
.L_39:
        /*00fc*/ 	.word	0x00000000
        /*0100*/ 	.short	0x000a
        /*0102*/ 	.short	0x003c
        /*0104*/ 	.byte	0x00, 0xf0, 0x11, 0x00


	//----- nvinfo : EIATTR_KPARAM_INFO
	.align		4
.L_40:
        /*0108*/ 	.byte	0x04, 0x17
        /*010a*/ 	.short	(.L_42 - .L_41)
.L_41:
        /*010c*/ 	.word	0x00000000
        /*0110*/ 	.short	0x0009
        /*0112*/ 	.short	0x0038
        /*0114*/ 	.byte	0x00, 0xf0, 0x11, 0x00


	//----- nvinfo : EIATTR_KPARAM_INFO
	.align		4
.L_42:
        /*0118*/ 	.byte	0x04, 0x17
        /*011a*/ 	.short	(.L_44 - .L_43)
.L_43:
        /*011c*/ 	.word	0x00000000
        /*0120*/ 	.short	0x0008
        /*0122*/ 	.short	0x0034
        /*0124*/ 	.byte	0x00, 0xf0, 0x11, 0x00


	//----- nvinfo : EIATTR_KPARAM_INFO
	.align		4
.L_44:
        /*0128*/ 	.byte	0x04, 0x17
        /*012a*/ 	.short	(.L_46 - .L_45)
.L_45:
        /*012c*/ 	.word	0x00000000
        /*0130*/ 	.short	0x0007
        /*0132*/ 	.short	0x0030
        /*0134*/ 	.byte	0x00, 0xf0, 0x11, 0x00


	//----- nvinfo : EIATTR_KPARAM_INFO
	.align		4
.L_46:
        /*0138*/ 	.byte	0x04, 0x17
        /*013a*/ 	.short	(.L_48 - .L_47)
.L_47:
        /*013c*/ 	.word	0x00000000
        /*0140*/ 	.short	0x0006
        /*0142*/ 	.short	0x002c
        /*0144*/ 	.byte	0x00, 0xf0, 0x11, 0x00


	//----- nvinfo : EIATTR_KPARAM_INFO
	.align		4
.L_48:
        /*0148*/ 	.byte	0x04, 0x17
        /*014a*/ 	.short	(.L_50 - .L_49)
.L_49:
        /*014c*/ 	.word	0x00000000
        /*0150*/ 	.short	0x0005
        /*0152*/ 	.short	0x0028
        /*0154*/ 	.byte	0x00, 0xf0, 0x11, 0x00


	//----- nvinfo : EIATTR_KPARAM_INFO
	.align		4
.L_50:
        /*0158*/ 	.byte	0x04, 0x17
        /*015a*/ 	.short	(.L_52 - .L_51)
.L_51:
        /*015c*/ 	.word	0x00000000
        /*0160*/ 	.short	0x0004
        /*0162*/ 	.short	0x0020
        /*0164*/ 	.byte	0x00, 0xf4, 0x21, 0x00


	//----- nvinfo : EIATTR_KPARAM_INFO
	.align		4
.L_52:
        /*0168*/ 	.byte	0x04, 0x17
        /*016a*/ 	.short	(.L_54 - .L_53)
.L_53:
        /*016c*/ 	.word	0x00000000
        /*0170*/ 	.short	0x0003
        /*0172*/ 	.short	0x0018
        /*0174*/ 	.byte	0x00, 0xf4, 0x21, 0x00


	//----- nvinfo : EIATTR_KPARAM_INFO
	.align		4
.L_54:
        /*0178*/ 	.byte	0x04, 0x17
        /*017a*/ 	.short	(.L_56 - .L_55)
.L_55:
        /*017c*/ 	.word	0x00000000
        /*0180*/ 	.short	0x0002
        /*0182*/ 	.short	0x0010
        /*0184*/ 	.byte	0x00, 0xf4, 0x21, 0x00


	//----- nvinfo : EIATTR_KPARAM_INFO
	.align		4
.L_56:
        /*0188*/ 	.byte	0x04, 0x17
        /*018a*/ 	.short	(.L_58 - .L_57)
.L_57:
        /*018c*/ 	.word	0x00000000
        /*0190*/ 	.short	0x0001
        /*0192*/ 	.short	0x0008
        /*0194*/ 	.byte	0x00, 0xf4, 0x21, 0x00


	//----- nvinfo : EIATTR_KPARAM_INFO
	.align		4
.L_58:
        /*0198*/ 	.byte	0x04, 0x17
        /*019a*/ 	.short	(.L_60 - .L_59)
.L_59:
        /*019c*/ 	.word	0x00000000
        /*01a0*/ 	.short	0x0000
        /*01a2*/ 	.short	0x0000
        /*01a4*/ 	.byte	0x00, 0xf4, 0x21, 0x00


	//----- nvinfo : EIATTR_SPARSE_MMA_MASK
	.align		4
.L_60:
        /*01a8*/ 	.byte	0x03, 0x50
        /*01aa*/ 	.short	0x0000


	//----- nvinfo : EIATTR_MAXREG_COUNT
	.align		4
        /*01ac*/ 	.byte	0x03, 0x1b
        /*01ae*/ 	.short	0x00ff


	//----- nvinfo : EIATTR_NUM_BARRIERS
	.align		4
        /*01b0*/ 	.byte	0x02, 0x4c
        /*01b2*/ 	.byte	0x01
	.zero		1


	//----- nvinfo : EIATTR_MERCURY_ISA_VERSION
	.align		4
        /*01b4*/ 	.byte	0x03, 0x5f
        /*01b6*/ 	.short	0x0101


	//----- nvinfo : EIATTR_COOP_GROUP_MASK_REGIDS
	.align		4
        /*01b8*/ 	.byte	0x04, 0x29
        /*01ba*/ 	.short	(.L_62 - .L_61)


	//   ....[0]....
.L_61:
        /*01bc*/ 	.word	0xffffffff


	//   ....[1]....
        /*01c0*/ 	.word	0xffffffff


	//   ....[2]....
        /*01c4*/ 	.word	0xffffffff


	//   ....[3]....
        /*01c8*/ 	.word	0xffffffff


	//   ....[4]....
        /*01cc*/ 	.word	0xffffffff


	//   ....[5]....
        /*01d0*/ 	.word	0xffffffff


	//   ....[6]....
        /*01d4*/ 	.word	0xffffffff


	//   ....[7]....
        /*01d8*/ 	.word	0xffffffff


	//   ....[8]....
        /*01dc*/ 	.word	0xffffffff


	//   ....[9]....
        /*01e0*/ 	.word	0xffffffff


	//   ....[10]....
        /*01e4*/ 	.word	0xffffffff


	//   ....[11]....
        /*01e8*/ 	.word	0xffffffff


	//   ....[12]....
        /*01ec*/ 	.word	0xffffffff


	//   ....[13]....
        /*01f0*/ 	.word	0xffffffff


	//   ....[14]....
        /*01f4*/ 	.word	0xffffffff


	//   ....[15]....
        /*01f8*/ 	.word	0xffffffff


	//   ....[16]....
        /*01fc*/ 	.word	0xffffffff


	//   ....[17]....
        /*0200*/ 	.word	0xffffffff


	//   ....[18]....
        /*0204*/ 	.word	0xffffffff


	//   ....[19]....
        /*0208*/ 	.word	0xffffffff


	//----- nvinfo : EIATTR_COOP_GROUP_INSTR_OFFSETS
	.align		4
.L_62:
        /*020c*/ 	.byte	0x04, 0x28
        /*020e*/ 	.short	(.L_64 - .L_63)


	//   ....[0]....
.L_63:
        /*0210*/ 	.word	0x00002e70


	//   ....[1]....
        /*0214*/ 	.word	0x00002eb0


	//   ....[2]....
        /*0218*/ 	.word	0x00002ee0


	//   ....[3]....
        /*021c*/ 	.word	0x00002ef0


	//   ....[4]....
        /*0220*/ 	.word	0x00002f30


	//   ....[5]....
        /*0224*/ 	.word	0x00002f60


	//   ....[6]....
        /*0228*/ 	.word	0x00002f70


	//   ....[7]....
        /*022c*/ 	.word	0x00002f80


	//   ....[8]....
        /*0230*/ 	.word	0x00003130


	//   ....[9]....
        /*0234*/ 	.word	0x00003150


	//   ....[10]....
        /*0238*/ 	.word	0x000033c0


	//   ....[11]....
        /*023c*/ 	.word	0x000033d0


	//   ....[12]....
        /*0240*/ 	.word	0x000033f0


	//   ....[13]....
        /*0244*/ 	.word	0x00003400


	//   ....[14]....
        /*0248*/ 	.word	0x00003430


	//   ....[15]....
        /*024c*/ 	.word	0x00003460


	//   ....[16]....
        /*0250*/ 	.word	0x00003470


	//   ....[17]....
        /*0254*/ 	.word	0x00003480


	//   ....[18]....
        /*0258*/ 	.word	0x00003540


	//   ....[19]....
        /*025c*/ 	.word	0x00003560


	//----- nvinfo : EIATTR_EXIT_INSTR_OFFSETS
	.align		4
.L_64:
        /*0260*/ 	.byte	0x04, 0x1c
        /*0262*/ 	.short	(.L_66 - .L_65)


	//   ....[0]....
.L_65:
        /*0264*/ 	.word	0x00005ef0


	//   ....[1]....
        /*0268*/ 	.word	0x00005f20


	//----- nvinfo : EIATTR_REQNTID
	.align		4
.L_66:
        /*026c*/ 	.byte	0x04, 0x10
        /*026e*/ 	.short	(.L_68 - .L_67)
.L_67:
        /*0270*/ 	.word	0x00000100
        /*0274*/ 	.word	0x00000001
        /*0278*/ 	.word	0x00000001


	//----- nvinfo : EIATTR_CBANK_PARAM_SIZE
	.align		4
.L_68:
        /*027c*/ 	.byte	0x03, 0x19
        /*027e*/ 	.short	0x0088


	//----- nvinfo : EIATTR_PARAM_CBANK
	.align		4
        /*0280*/ 	.byte	0x04, 0x0a
        /*0282*/ 	.short	(.L_70 - .L_69)
	.align		4
.L_69:
        /*0284*/ 	.word	index@(.nv.constant0.attn_fwd)
        /*0288*/ 	.short	0x0210
        /*028a*/ 	.short	0x0088


	//----- nvinfo : EIATTR_SW_WAR
	.align		4
.L_70:
        /*028c*/ 	.byte	0x04, 0x36
        /*028e*/ 	.short	(.L_72 - .L_71)
.L_71:
        /*0290*/ 	.word	0x00000008
.L_72:


//--------------------- .nv.callgraph             --------------------------
	.section	.nv.callgraph,"",@"SHT_CUDA_CALLGRAPH"
	.align	4
	.sectionentsize	8
	.align		4
        /*0000*/ 	.word	0x00000000
	.align		4
        /*0004*/ 	.word	0xffffffff
	.align		4
        /*0008*/ 	.word	0x00000000
	.align		4
        /*000c*/ 	.word	0xfffffffe
	.align		4
        /*0010*/ 	.word	0x00000000
	.align		4
        /*0014*/ 	.word	0xfffffffd
	.align		4
        /*0018*/ 	.word	0x00000000
	.align		4
        /*001c*/ 	.word	0xfffffffc


//--------------------- .nv.constant4             --------------------------
	.section	.nv.constant4,"a",@progbits
	.align	8
	.align		8
.nv.constant4:
        /*0000*/ 	.dword	_$_str


//--------------------- .text.attn_fwd            --------------------------
	.section	.text.attn_fwd,"ax",@progbits
	.align	128
        .global         attn_fwd
        .type           attn_fwd,@function
        .size           attn_fwd,(.L_x_3 - attn_fwd)
        .other          attn_fwd,@"STO_CUDA_ENTRY STV_DEFAULT"
attn_fwd:
.text.attn_fwd:
[----:B------:R-:W-:Y:S01]  /*0000*/  LDC R1, c[0x0][0x28] ;  /* 0x00000a00ff017b82 */ /* 0x000fe20000000800 */
[----:B------:R-:W0:Y:S07]  /*0010*/  S2R R22, SR_CTAID.X ;  /* 0x0000000000167919 */ /* 0x000e2e0000002500 */
[----:B------:R-:W1:Y:S01]  /*0020*/  S2UR UR7, SR_CTAID.Y ;  /* 0x00000000000779c3 */ /* 0x000e620000002600 */
[----:B------:R-:W-:Y:S01]  /*0030*/  ULDC.64 UR4, c[0x0][0x240] ;  /* 0x0000900000047ab9 */ /* 0x000fe20000000a00 */
[----:B------:R-:W-:Y:S01]  /*0040*/  ULDC.64 UR10, c[0x0][0x208] ;  /* 0x00008200000a7ab9 */ /* 0x000fe20000000a00 */
[----:B------:R-:W2:Y:S05]  /*0050*/  S2R R45, SR_TID.X ;  /* 0x00000000002d7919 */ /* 0x000eaa0000002100 */
[----:B------:R-:W3:Y:S08]  /*0060*/  LDC R48, c[0x0][0x248] ;  /* 0x00009200ff307b82 */ /* 0x000ef00000000800 */
[----:B------:R-:W4:Y:S01]  /*0070*/  LDC.64 R8, c[0x0][0x210] ;  /* 0x00008400ff087b82 */ /* 0x000f220000000a00 */
[----:B-1----:R-:W-:-:S04]  /*0080*/  UIMAD UR4, UR7, UR4, URZ ;  /* 0x00000004070472a4 */ /* 0x002fc8000f8e023f */
[----:B------:R-:W-:Y:S01]  /*0090*/  USHF.L.U32 UR6, UR4, 0x1, URZ ;  /* 0x0000000104067899 */ /* 0x000fe2000800063f */
[----:B0-----:R-:W-:Y:S01]  /*00a0*/  IMAD.SHL.U32 R22, R22, 0x20, RZ ;  /* 0x0000002016167824 */ /* 0x001fe200078e00ff */
[----:B--2---:R-:W-:-:S04]  /*00b0*/  SHF.R.U32.HI R20, RZ, 0x5, R45 ;  /* 0x00000005ff147819 */ /* 0x004fc8000001162d */
[----:B------:R-:W-:Y:S02]  /*00c0*/  LOP3.LUT R0, R22, 0x1f, R45, 0xf8, !PT ;  /* 0x0000001f16007812 */ /* 0x000fe400078ef82d */
[----:B------:R-:W-:-:S03]  /*00d0*/  SGXT.U32 R20, R20, 0x3 ;  /* 0x000000031414781a */ /* 0x000fc60000000000 */
[----:B------:R-:W-:Y:S01]  /*00e0*/  IMAD R2, R0, UR5, RZ ;  /* 0x0000000500027c24 */ /* 0x000fe2000f8e02ff */
[----:B------:R-:W-:Y:S01]  /*00f0*/  UIMAD.WIDE UR4, UR4, 0x2, URZ ;  /* 0x00000002040478a5 */ /* 0x000fe2000f8e023f */
[----:B---3--:R-:W-:Y:S02]  /*0100*/  IMAD R5, R20, R48, RZ ;  /* 0x0000003014057224 */ /* 0x008fe400078e02ff */
[----:B------:R-:W-:Y:S02]  /*0110*/  IMAD.SHL.U32 R3, R2, 0x2, RZ ;  /* 0x0000000202037824 */ /* 0x000fe400078e00ff */
[----:B------:R-:W-:Y:S02]  /*0120*/  IMAD R7, R48, 0x8, R5 ;  /* 0x0000000830077824 */ /* 0x000fe400078e0205 */
[----:B------:R-:W-:Y:S01]  /*0130*/  IMAD.HI R2, R2, 0x2, RZ ;  /* 0x0000000202027827 */ /* 0x000fe200078e02ff */
[----:B----4-:R-:W-:-:S03]  /*0140*/  IADD3 R44, P0, P1, R3, UR6, R8 ;  /* 0x00000006032c7c10 */ /* 0x010fc6000f91e008 */
[----:B------:R-:W-:Y:S01]  /*0150*/  IMAD R8, R48, 0x8, R7 ;  /* 0x0000000830087824 */ /* 0x000fe200078e0207 */
[----:B------:R-:W-:Y:S02]  /*0160*/  IADD3.X R46, R2, UR5, R9, P0, P1 ;  /* 0x00000005022e7c10 */ /* 0x000fe400087e2409 */
[-C--:B------:R-:W-:Y:S01]  /*0170*/  LEA R2, P0, R5, R44.reuse, 0x1 ;  /* 0x0000002c05027211 */ /* 0x080fe200078008ff */
[C---:B------:R-:W-:Y:S01]  /*0180*/  IMAD R9, R48.reuse, 0x8, R8 ;  /* 0x0000000830097824 */ /* 0x040fe200078e0208 */
[----:B------:R-:W-:Y:S02]  /*0190*/  LEA R4, P1, R7, R44, 0x1 ;  /* 0x0000002c07047211 */ /* 0x000fe400078208ff */
[----:B------:R-:W-:Y:S01]  /*01a0*/  LEA.HI.X.SX32 R3, R5, R46, 0x1, P0 ;  /* 0x0000002e05037211 */ /* 0x000fe200000f0eff */
[----:B------:R-:W-:Y:S01]  /*01b0*/  IMAD R11, R48, 0x8, R9 ;  /* 0x00000008300b7824 */ /* 0x000fe200078e0209 */
[----:B------:R-:W-:Y:S02]  /*01c0*/  LEA R6, P0, R8, R44, 0x1 ;  /* 0x0000002c08067211 */ /* 0x000fe400078008ff */
[----:B------:R-:W-:Y:S01]  /*01d0*/  LEA.HI.X.SX32 R5, R7, R46, 0x1, P1 ;  /* 0x0000002e07057211 */ /* 0x000fe200008f0eff */
[----:B------:R-:W2:Y:S01]  /*01e0*/  LDG.E.U16 R16, desc[UR10][R2.64] ;  /* 0x0000000a02107981 */ /* 0x000ea2000c1e1500 */
[----:B------:R-:W-:-:S02]  /*01f0*/  LEA R13, R48, R11, 0x3 ;  /* 0x0000000b300d7211 */ /* 0x000fc400078e18ff */
[----:B------:R-:W-:Y:S01]  /*0200*/  LEA.HI.X.SX32 R7, R8, R46, 0x1, P0 ;  /* 0x0000002e08077211 */ /* 0x000fe200000f0eff */
[----:B------:R-:W3:Y:S01]  /*0210*/  LDG.E.U16 R17, desc[UR10][R4.64] ;  /* 0x0000000a04117981 */ /* 0x000ee2000c1e1500 */
[C---:B------:R-:W-:Y:S01]  /*0220*/  LEA R8, P0, R9.reuse, R44, 0x1 ;  /* 0x0000002c09087211 */ /* 0x040fe200078008ff */
[C---:B------:R-:W-:Y:S02]  /*0230*/  IMAD R14, R48.reuse, 0x8, R13 ;  /* 0x00000008300e7824 */ /* 0x040fe400078e020d */
[----:B------:R0:W4:Y:S01]  /*0240*/  LDG.E.U16 R18, desc[UR10][R6.64] ;  /* 0x0000000a06127981 */ /* 0x000122000c1e1500 */
[----:B------:R-:W-:Y:S01]  /*0250*/  LEA.HI.X.SX32 R9, R9, R46, 0x1, P0 ;  /* 0x0000002e09097211 */ /* 0x000fe200000f0eff */
[----:B------:R-:W-:Y:S01]  /*0260*/  IMAD R15, R48, 0x8, R14 ;  /* 0x00000008300f7824 */ /* 0x000fe200078e020e */
[CC--:B------:R-:W-:Y:S02]  /*0270*/  LEA R10, P0, R11.reuse, R44.reuse, 0x1 ;  /* 0x0000002c0b0a7211 */ /* 0x0c0fe400078008ff */
[----:B------:R-:W-:Y:S01]  /*0280*/  LEA R12, P1, R14, R44, 0x1 ;  /* 0x0000002c0e0c7211 */ /* 0x000fe200078208ff */
[----:B------:R1:W5:Y:S01]  /*0290*/  LDG.E.U16 R19, desc[UR10][R8.64] ;  /* 0x0000000a08137981 */ /* 0x000362000c1e1500 */
[----:B------:R-:W-:Y:S01]  /*02a0*/  LEA.HI.X.SX32 R11, R11, R46, 0x1, P0 ;  /* 0x0000002e0b0b7211 */ /* 0x000fe200000f0eff */
[----:B0-----:R-:W-:Y:S01]  /*02b0*/  IMAD R7, R48, 0x8, R15 ;  /* 0x0000000830077824 */ /* 0x001fe200078e020f */
[----:B------:R-:W-:-:S03]  /*02c0*/  LEA R2, P0, R13, R44, 0x1 ;  /* 0x0000002c0d027211 */ /* 0x000fc600078008ff */
[----:B------:R0:W5:Y:S01]  /*02d0*/  LDG.E.U16 R21, desc[UR10][R10.64] ;  /* 0x0000000a0a157981 */ /* 0x000162000c1e1500 */
[----:B-1----:R-:W-:Y:S01]  /*02e0*/  IMAD R9, R48, 0x8, R7 ;  /* 0x0000000830097824 */ /* 0x002fe200078e0207 */
[-C--:B------:R-:W-:Y:S02]  /*02f0*/  LEA.HI.X.SX32 R3, R13, R46.reuse, 0x1, P0 ;  /* 0x0000002e0d037211 */ /* 0x080fe400000f0eff */
[----:B------:R-:W-:Y:S01]  /*0300*/  LEA.HI.X.SX32 R13, R14, R46, 0x1, P1 ;  /* 0x0000002e0e0d7211 */ /* 0x000fe200008f0eff */
[C---:B------:R-:W-:Y:S01]  /*0310*/  IMAD R14, R48.reuse, 0x8, R9 ;  /* 0x00000008300e7824 */ /* 0x040fe200078e0209 */
[C---:B------:R-:W-:Y:S01]  /*0320*/  LEA R4, P0, R15.reuse, R44, 0x1 ;  /* 0x0000002c0f047211 */ /* 0x040fe200078008ff */
[----:B------:R-:W5:Y:S03]  /*0330*/  LDG.E.U16 R23, desc[UR10][R2.64] ;  /* 0x0000000a02177981 */ /* 0x000f66000c1e1500 */
[----:B------:R-:W-:Y:S01]  /*0340*/  LEA.HI.X.SX32 R5, R15, R46, 0x1, P0 ;  /* 0x0000002e0f057211 */ /* 0x000fe200000f0eff */
[----:B------:R-:W-:Y:S01]  /*0350*/  IMAD R15, R48, 0x8, R14 ;  /* 0x00000008300f7824 */ /* 0x000fe200078e020e */
[-C--:B------:R-:W-:Y:S01]  /*0360*/  LEA R6, P0, R7, R44.reuse, 0x1 ;  /* 0x0000002c07067211 */ /* 0x080fe200078008ff */
[----:B------:R1:W5:Y:S01]  /*0370*/  LDG.E.U16 R24, desc[UR10][R12.64] ;  /* 0x0000000a0c187981 */ /* 0x000362000c1e1500 */
[----:B0-----:R-:W-:-:S02]  /*0380*/  LEA R10, P1, R14, R44, 0x1 ;  /* 0x0000002c0e0a7211 */ /* 0x001fc400078208ff */
[----:B------:R-:W-:Y:S01]  /*0390*/  LEA.HI.X.SX32 R7, R7, R46, 0x1, P0 ;  /* 0x0000002e07077211 */ /* 0x000fe200000f0eff */
[----:B------:R0:W5:Y:S01]  /*03a0*/  LDG.E.U16 R25, desc[UR10][R4.64] ;  /* 0x0000000a04197981 */ /* 0x000162000c1e1500 */
[C---:B------:R-:W-:Y:S02]  /*03b0*/  LEA R8, P0, R9.reuse, R44, 0x1 ;  /* 0x0000002c09087211 */ /* 0x040fe400078008ff */
[----:B-1----:R-:W-:Y:S01]  /*03c0*/  LEA R12, R48, R15, 0x3 ;  /* 0x0000000f300c7211 */ /* 0x002fe200078e18ff */
[----:B------:R-:W5:Y:S01]  /*03d0*/  LDG.E.U16 R26, desc[UR10][R6.64] ;  /* 0x0000000a061a7981 */ /* 0x000f62000c1e1500 */
[----:B------:R-:W-:-:S03]  /*03e0*/  LEA.HI.X.SX32 R9, R9, R46, 0x1, P0 ;  /* 0x0000002e09097211 */ /* 0x000fc600000f0eff */
[----:B------:R-:W-:Y:S01]  /*03f0*/  IMAD R13, R48, 0x8, R12 ;  /* 0x00000008300d7824 */ /* 0x000fe200078e020c */
[----:B------:R-:W-:Y:S01]  /*0400*/  LEA.HI.X.SX32 R11, R14, R46, 0x1, P1 ;  /* 0x0000002e0e0b7211 */ /* 0x000fe200008f0eff */
[----:B------:R-:W5:Y:S01]  /*0410*/  LDG.E.U16 R27, desc[UR10][R8.64] ;  /* 0x0000000a081b7981 */ /* 0x000f62000c1e1500 */
[C---:B------:R-:W-:Y:S01]  /*0420*/  LEA R2, P0, R15.reuse, R44, 0x1 ;  /* 0x0000002c0f027211 */ /* 0x040fe200078008ff */
[C---:B------:R-:W-:Y:S02]  /*0430*/  IMAD R14, R48.reuse, 0x8, R13 ;  /* 0x00000008300e7824 */ /* 0x040fe400078e020d */
[----:B------:R1:W5:Y:S01]  /*0440*/  LDG.E.U16 R28, desc[UR10][R10.64] ;  /* 0x0000000a0a1c7981 */ /* 0x000362000c1e1500 */
[----:B------:R-:W-:Y:S01]  /*0450*/  LEA.HI.X.SX32 R3, R15, R46, 0x1, P0 ;  /* 0x0000002e0f037211 */ /* 0x000fe200000f0eff */
[----:B------:R-:W-:Y:S01]  /*0460*/  IMAD R15, R48, 0x8, R14 ;  /* 0x00000008300f7824 */ /* 0x000fe200078e020e */
[----:B0-----:R-:W-:-:S03]  /*0470*/  LEA R4, P0, R12, R44, 0x1 ;  /* 0x0000002c0c047211 */ /* 0x001fc600078008ff */
[----:B------:R0:W5:Y:S01]  /*0480*/  LDG.E.U16 R29, desc[UR10][R2.64] ;  /* 0x0000000a021d7981 */ /* 0x000162000c1e1500 */
[----:B------:R-:W-:Y:S01]  /*0490*/  LEA.HI.X.SX32 R5, R12, R46, 0x1, P0 ;  /* 0x0000002e0c057211 */ /* 0x000fe200000f0eff */
[----:B-1----:R-:W-:Y:S01]  /*04a0*/  IMAD R10, R48, 0x8, R15 ;  /* 0x00000008300a7824 */ /* 0x002fe200078e020f */
[----:B------:R-:W-:-:S03]  /*04b0*/  LEA R6, P0, R13, R44, 0x1 ;  /* 0x0000002c0d067211 */ /* 0x000fc600078008ff */
[----:B------:R1:W5:Y:S01]  /*04c0*/  LDG.E.U16 R30, desc[UR10][R4.64] ;  /* 0x0000000a041e7981 */ /* 0x000362000c1e1500 */
[----:B------:R-:W-:Y:S01]  /*04d0*/  LEA R12, P1, R14, R44, 0x1 ;  /* 0x0000002c0e0c7211 */ /* 0x000fe200078208ff */
[----:B------:R-:W-:Y:S01]  /*04e0*/  IMAD R11, R48, 0x8, R10 ;  /* 0x00000008300b7824 */ /* 0x000fe200078e020a */
[-C--:B------:R-:W-:Y:S02]  /*04f0*/  LEA.HI.X.SX32 R7, R13, R46.reuse, 0x1, P0 ;  /* 0x0000002e0d077211 */ /* 0x080fe400000f0eff */
[----:B------:R-:W-:Y:S01]  /*0500*/  LEA.HI.X.SX32 R13, R14, R46, 0x1, P1 ;  /* 0x0000002e0e0d7211 */ /* 0x000fe200008f0eff */
[----:B------:R-:W-:Y:S01]  /*0510*/  IMAD R14, R48, 0x8, R11 ;  /* 0x00000008300e7824 */ /* 0x000fe200078e020b */
[C---:B------:R-:W-:Y:S01]  /*0520*/  LEA R8, P0, R15.reuse, R44, 0x1 ;  /* 0x0000002c0f087211 */ /* 0x040fe200078008ff */
[----:B------:R-:W5:Y:S03]  /*0530*/  LDG.E.U16 R31, desc[UR10][R6.64] ;  /* 0x0000000a061f7981 */ /* 0x000f66000c1e1500 */
[----:B------:R-:W-:Y:S01]  /*0540*/  LEA.HI.X.SX32 R9, R15, R46, 0x1, P0 ;  /* 0x0000002e0f097211 */ /* 0x000fe200000f0eff */
[----:B------:R1:W5:Y:S01]  /*0550*/  LDG.E.U16 R32, desc[UR10][R12.64] ;  /* 0x0000000a0c207981 */ /* 0x000362000c1e1500 */
[----:B0-----:R-:W-:-:S02]  /*0560*/  LEA R2, P0, R10, R44, 0x1 ;  /* 0x0000002c0a027211 */ /* 0x001fc400078008ff */
[----:B------:R-:W-:Y:S01]  /*0570*/  LEA R15, R48, R14, 0x3 ;  /* 0x0000000e300f7211 */ /* 0x000fe200078e18ff */
[----:B------:R0:W5:Y:S01]  /*0580*/  LDG.E.U16 R33, desc[UR10][R8.64] ;  /* 0x0000000a08217981 */ /* 0x000162000c1e1500 */
[----:B------:R-:W-:Y:S02]  /*0590*/  LEA.HI.X.SX32 R3, R10, R46, 0x1, P0 ;  /* 0x0000002e0a037211 */ /* 0x000fe400000f0eff */
[CC--:B-1----:R-:W-:Y:S01]  /*05a0*/  LEA R4, P0, R11.reuse, R44.reuse, 0x1 ;  /* 0x0000002c0b047211 */ /* 0x0c2fe200078008ff */
[----:B------:R-:W-:Y:S01]  /*05b0*/  IMAD R12, R48, 0x8, R15 ;  /* 0x00000008300c7824 */ /* 0x000fe200078e020f */
[----:B------:R-:W-:Y:S01]  /*05c0*/  LEA R10, P1, R14, R44, 0x1 ;  /* 0x0000002c0e0a7211 */ /* 0x000fe200078208ff */
[----:B------:R1:W5:Y:S01]  /*05d0*/  LDG.E.U16 R34, desc[UR10][R2.64] ;  /* 0x0000000a02227981 */ /* 0x000362000c1e1500 */
[----:B------:R-:W-:Y:S01]  /*05e0*/  LEA.HI.X.SX32 R5, R11, R46, 0x1, P0 ;  /* 0x0000002e0b057211 */ /* 0x000fe200000f0eff */
[----:B------:R-:W-:Y:S01]  /*05f0*/  IMAD R13, R48, 0x8, R12 ;  /* 0x00000008300d7824 */ /* 0x000fe200078e020c */
[----:B------:R-:W-:-:S02]  /*0600*/  LEA R6, P0, R15, R44, 0x1 ;  /* 0x0000002c0f067211 */ /* 0x000fc400078008ff */
[-C--:B------:R-:W-:Y:S01]  /*0610*/  LEA.HI.X.SX32 R11, R14, R46.reuse, 0x1, P1 ;  /* 0x0000002e0e0b7211 */ /* 0x080fe200008f0eff */
[----:B------:R-:W-:Y:S01]  /*0620*/  IMAD R14, R48, 0x8, R13 ;  /* 0x00000008300e7824 */ /* 0x000fe200078e020d */
[----:B------:R-:W-:Y:S01]  /*0630*/  LEA.HI.X.SX32 R7, R15, R46, 0x1, P0 ;  /* 0x0000002e0f077211 */ /* 0x000fe200000f0eff */
[----:B------:R-:W5:Y:S01]  /*0640*/  LDG.E.U16 R35, desc[UR10][R4.64] ;  /* 0x0000000a04237981 */ /* 0x000f62000c1e1500 */
[----:B0-----:R-:W-:Y:S01]  /*0650*/  LEA R8, P0, R12, R44, 0x1 ;  /* 0x0000002c0c087211 */ /* 0x001fe200078008ff */
[----:B------:R-:W-:Y:S02]  /*0660*/  IMAD R15, R48, 0x8, R14 ;  /* 0x00000008300f7824 */ /* 0x000fe400078e020e */
[----:B------:R0:W5:Y:S01]  /*0670*/  LDG.E.U16 R36, desc[UR10][R10.64] ;  /* 0x0000000a0a247981 */ /* 0x000162000c1e1500 */
[----:B------:R-:W-:Y:S02]  /*0680*/  LEA.HI.X.SX32 R9, R12, R46, 0x1, P0 ;  /* 0x0000002e0c097211 */ /* 0x000fe400000f0eff */
[-C--:B-1----:R-:W-:Y:S01]  /*0690*/  LEA R2, P0, R13, R44.reuse, 0x1 ;  /* 0x0000002c0d027211 */ /* 0x082fe200078008ff */
[----:B------:R1:W5:Y:S01]  /*06a0*/  LDG.E.U16 R37, desc[UR10][R6.64] ;  /* 0x0000000a06257981 */ /* 0x000362000c1e1500 */
[----:B------:R-:W-:-:S02]  /*06b0*/  LEA R12, P1, R14, R44, 0x1 ;  /* 0x0000002c0e0c7211 */ /* 0x000fc400078208ff */
[----:B------:R-:W-:Y:S01]  /*06c0*/  LEA.HI.X.SX32 R3, R13, R46, 0x1, P0 ;  /* 0x0000002e0d037211 */ /* 0x000fe200000f0eff */
[----:B------:R1:W5:Y:S01]  /*06d0*/  LDG.E.U16 R38, desc[UR10][R8.64] ;  /* 0x0000000a08267981 */ /* 0x000362000c1e1500 */
[C---:B0-----:R-:W-:Y:S01]  /*06e0*/  IMAD R10, R48.reuse, 0x8, R15 ;  /* 0x00000008300a7824 */ /* 0x041fe200078e020f */
[C---:B------:R-:W-:Y:S02]  /*06f0*/  LEA R4, P0, R15.reuse, R44, 0x1 ;  /* 0x0000002c0f047211 */ /* 0x040fe400078008ff */
[----:B------:R0:W5:Y:S01]  /*0700*/  LDG.E.U16 R39, desc[UR10][R2.64] ;  /* 0x0000000a02277981 */ /* 0x000162000c1e1500 */
[----:B------:R-:W-:Y:S01]  /*0710*/  IMAD R11, R48, 0x8, R10 ;  /* 0x00000008300b7824 */ /* 0x000fe200078e020a */
[-C--:B------:R-:W-:Y:S02]  /*0720*/  LEA.HI.X.SX32 R13, R14, R46.reuse, 0x1, P1 ;  /* 0x0000002e0e0d7211 */ /* 0x080fe400008f0eff */
[----:B------:R-:W-:Y:S02]  /*0730*/  LEA.HI.X.SX32 R5, R15, R46, 0x1, P0 ;  /* 0x0000002e0f057211 */ /* 0x000fe400000f0eff */
[----:B-1----:R-:W-:Y:S01]  /*0740*/  LEA R6, P0, R10, R44, 0x1 ;  /* 0x0000002c0a067211 */ /* 0x002fe200078008ff */
[----:B------:R1:W5:Y:S01]  /*0750*/  LDG.E.U16 R40, desc[UR10][R12.64] ;  /* 0x0000000a0c287981 */ /* 0x000362000c1e1500 */
[----:B------:R-:W-:-:S02]  /*0760*/  LEA R14, R48, R11, 0x3 ;  /* 0x0000000b300e7211 */ /* 0x000fc400078e18ff */
[----:B------:R-:W-:Y:S01]  /*0770*/  LEA.HI.X.SX32 R7, R10, R46, 0x1, P0 ;  /* 0x0000002e0a077211 */ /* 0x000fe200000f0eff */
[----:B------:R1:W5:Y:S01]  /*0780*/  LDG.E.U16 R41, desc[UR10][R4.64] ;  /* 0x0000000a04297981 */ /* 0x000362000c1e1500 */
[CC--:B------:R-:W-:Y:S01]  /*0790*/  LEA R8, P0, R11.reuse, R44.reuse, 0x1 ;  /* 0x0000002c0b087211 */ /* 0x0c0fe200078008ff */
[----:B------:R-:W-:Y:S01]  /*07a0*/  IMAD R15, R48, 0x8, R14 ;  /* 0x00000008300f7824 */ /* 0x000fe200078e020e */
[----:B------:R-:W-:Y:S01]  /*07b0*/  LEA R10, P1, R14, R44, 0x1 ;  /* 0x0000002c0e0a7211 */ /* 0x000fe200078208ff */
[----:B------:R1:W5:Y:S01]  /*07c0*/  LDG.E.U16 R42, desc[UR10][R6.64] ;  /* 0x0000000a062a7981 */ /* 0x000362000c1e1500 */
[-C--:B------:R-:W-:Y:S01]  /*07d0*/  LEA.HI.X.SX32 R9, R11, R46.reuse, 0x1, P0 ;  /* 0x0000002e0b097211 */ /* 0x080fe200000f0eff */
[----:B0-----:R-:W-:Y:S01]  /*07e0*/  IMAD R2, R48, 0x8, R15 ;  /* 0x0000000830027824 */ /* 0x001fe200078e020f */
[----:B------:R-:W-:Y:S02]  /*07f0*/  LEA.HI.X.SX32 R11, R14, R46, 0x1, P1 ;  /* 0x0000002e0e0b7211 */ /* 0x000fe400008f0eff */
[C---:B------:R-:W-:Y:S01]  /*0800*/  LEA R14, P0, R15.reuse, R44, 0x1 ;  /* 0x0000002c0f0e7211 */ /* 0x040fe200078008ff */
[C---:B------:R-:W-:Y:S01]  /*0810*/  IMAD R3, R48.reuse, 0x8, R2 ;  /* 0x0000000830037824 */ /* 0x040fe200078e0202 */
[----:B------:R0:W5:Y:S02]  /*0820*/  LDG.E.U16 R43, desc[UR10][R8.64] ;  /* 0x0000000a082b7981 */ /* 0x000164000c1e1500 */
[----:B------:R-:W-:Y:S01]  /*0830*/  LEA.HI.X.SX32 R15, R15, R46, 0x1, P0 ;  /* 0x0000002e0f0f7211 */ /* 0x000fe200000f0eff */
[----:B-1----:R-:W-:Y:S01]  /*0840*/  IMAD R13, R48, 0x8, R3 ;  /* 0x00000008300d7824 */ /* 0x002fe200078e0203 */
[C---:B------:R-:W-:Y:S01]  /*0850*/  LEA R4, P0, R2.reuse, R44, 0x1 ;  /* 0x0000002c02047211 */ /* 0x040fe200078008ff */
[----:B------:R1:W5:Y:S03]  /*0860*/  LDG.E.U16 R10, desc[UR10][R10.64] ;  /* 0x0000000a0a0a7981 */ /* 0x000366000c1e1500 */
[----:B------:R-:W-:Y:S01]  /*0870*/  LEA.HI.X.SX32 R5, R2, R46, 0x1, P0 ;  /* 0x0000002e02057211 */ /* 0x000fe200000f0eff */
[----:B------:R-:W-:Y:S01]  /*0880*/  IMAD R2, R48, 0x8, R13 ;  /* 0x0000000830027824 */ /* 0x000fe200078e020d */
[-C--:B------:R-:W-:Y:S01]  /*0890*/  LEA R6, P0, R3, R44.reuse, 0x1 ;  /* 0x0000002c03067211 */ /* 0x080fe200078008ff */
[----:B------:R-:W5:Y:S01]  /*08a0*/  LDG.E.U16 R14, desc[UR10][R14.64] ;  /* 0x0000000a0e0e7981 */ /* 0x000f62000c1e1500 */
[----:B------:R-:W-:-:S02]  /*08b0*/  LEA R12, P1, R13, R44, 0x1 ;  /* 0x0000002c0d0c7211 */ /* 0x000fc400078208ff */
[----:B------:R-:W-:Y:S02]  /*08c0*/  LEA.HI.X.SX32 R7, R3, R46, 0x1, P0 ;  /* 0x0000002e03077211 */ /* 0x000fe400000f0eff */
[C---:B0-----:R-:W-:Y:S02]  /*08d0*/  LEA R8, P0, R2.reuse, R44, 0x1 ;  /* 0x0000002c02087211 */ /* 0x041fe400078008ff */
[-C--:B------:R-:W-:Y:S01]  /*08e0*/  LEA.HI.X.SX32 R13, R13, R46.reuse, 0x1, P1 ;  /* 0x0000002e0d0d7211 */ /* 0x080fe200008f0eff */
[----:B------:R0:W5:Y:S01]  /*08f0*/  LDG.E.U16 R44, desc[UR10][R4.64] ;  /* 0x0000000a042c7981 */ /* 0x000162000c1e1500 */
[----:B------:R-:W-:-:S03]  /*0900*/  LEA.HI.X.SX32 R9, R2, R46, 0x1, P0 ;  /* 0x0000002e02097211 */ /* 0x000fc600000f0eff */
[----:B------:R-:W5:Y:S04]  /*0910*/  LDG.E.U16 R6, desc[UR10][R6.64] ;  /* 0x0000000a06067981 */ /* 0x000f68000c1e1500 */
[----:B------:R0:W5:Y:S04]  /*0920*/  LDG.E.U16 R12, desc[UR10][R12.64] ;  /* 0x0000000a0c0c7981 */ /* 0x000168000c1e1500 */
[----:B------:R0:W5:Y:S01]  /*0930*/  LDG.E.U16 R8, desc[UR10][R8.64] ;  /* 0x0000000a08087981 */ /* 0x000162000c1e1500 */
[----:B------:R-:W0:Y:S01]  /*0940*/  S2R R2, SR_TID.X ;  /* 0x0000000000027919 */ /* 0x000e220000002100 */
[----:B------:R-:W0:Y:S01]  /*0950*/  S2UR UR6, SR_CgaCtaId ;  /* 0x00000000000679c3 */ /* 0x000e220000008800 */
[----:B------:R-:W-:-:S02]  /*0960*/  LOP3.LUT R3, R45, 0xff, RZ, 0xc0, !PT ;  /* 0x000000ff2d037812 */ /* 0x000fc400078ec0ff */
[----:B-1----:R-:W-:-:S03]  /*0970*/  LOP3.LUT R11, R45, 0xc0, RZ, 0xc0, !PT ;  /* 0x000000c02d0b7812 */ /* 0x002fc600078ec0ff */
[----:B0-----:R-:W-:Y:S01]  /*0980*/  IMAD.SHL.U32 R4, R3, 0x2, RZ ;  /* 0x0000000203047824 */ /* 0x001fe200078e00ff */
[----:B------:R-:W-:-:S04]  /*0990*/  SHF.R.U32.HI R11, RZ, 0x2, R11 ;  /* 0x00000002ff0b7819 */ /* 0x000fc8000001160b */
[----:B------:R-:W-:Y:S01]  /*09a0*/  LOP3.LUT R11, R4, R11, RZ, 0x3c, !PT ;  /* 0x0000000b040b7212 */ /* 0x000fe200078e3cff */
[----:B------:R-:W-:Y:S01]  /*09b0*/  UMOV UR4, 0x400 ;  /* 0x0000040000047882 */ /* 0x000fe20000000000 */
[----:B------:R-:W-:Y:S02]  /*09c0*/  SHF.R.S32.HI R5, RZ, 0x4, R2 ;  /* 0x00000004ff057819 */ /* 0x000fe40000011402 */
[C---:B------:R-:W-:Y:S02]  /*09d0*/  LOP3.LUT R15, R2.reuse, 0xe0, RZ, 0xc0, !PT ;  /* 0x000000e0020f7812 */ /* 0x040fe400078ec0ff */
[----:B------:R-:W-:Y:S02]  /*09e0*/  SGXT R5, R5, 0x1 ;  /* 0x000000010505781a */ /* 0x000fe40000000200 */
[C---:B------:R-:W-:Y:S02]  /*09f0*/  LOP3.LUT R46, R2.reuse, 0x3, RZ, 0xc0, !PT ;  /* 0x00000003022e7812 */ /* 0x040fe400078ec0ff */
[----:B------:R-:W-:-:S02]  /*0a00*/  LOP3.LUT R4, R2, 0xc, RZ, 0xc0, !PT ;  /* 0x0000000c02047812 */ /* 0x000fc400078ec0ff */
[----:B------:R-:W-:Y:S02]  /*0a10*/  LOP3.LUT R5, R5, 0x1020, RZ, 0xc0, !PT ;  /* 0x0000102005057812 */ /* 0x000fe400078ec0ff */
[----:B------:R-:W-:-:S03]  /*0a20*/  LEA R13, R46, R15, 0x1 ;  /* 0x0000000f2e0d7211 */ /* 0x000fc600078e08ff */
[----:B------:R-:W-:Y:S02]  /*0a30*/  IMAD R46, R4, 0x2, R5 ;  /* 0x00000002042e7824 */ /* 0x000fe400078e0205 */
[----:B------:R-:W-:Y:S02]  /*0a40*/  IMAD.SHL.U32 R5, R13, 0x10, RZ ;  /* 0x000000100d057824 */ /* 0x000fe400078e00ff */
[----:B------:R-:W-:Y:S01]  /*0a50*/  VIADD R13, R22, 0x20 ;  /* 0x00000020160d7836 */ /* 0x000fe20000000000 */
[----:B------:R-:W-:Y:S01]  /*0a60*/  ULEA UR6, UR6, UR4, 0x18 ;  /* 0x0000000406067291 */ /* 0x000fe2000f8ec03f */
[----:B------:R-:W-:-:S03]  /*0a70*/  IMAD.SHL.U32 R7, R2, 0x8, RZ ;  /* 0x0000000802077824 */ /* 0x000fc600078e00ff */
[----:B------:R-:W-:Y:S02]  /*0a80*/  ISETP.GE.AND P0, PT, R13, 0x1, PT ;  /* 0x000000010d00780c */ /* 0x000fe40003f06270 */
[----:B------:R-:W-:Y:S02]  /*0a90*/  LOP3.LUT R7, R7, 0x1f8, RZ, 0xc0, !PT ;  /* 0x000001f807077812 */ /* 0x000fe400078ec0ff */
[----:B------:R-:W-:-:S03]  /*0aa0*/  LOP3.LUT R9, R2, 0xc0, RZ, 0xc0, !PT ;  /* 0x000000c002097812 */ /* 0x000fc600078ec0ff */
[----:B------:R-:W-:Y:S01]  /*0ab0*/  IMAD R7, R4, 0x400, R7 ;  /* 0x0000040004077824 */ /* 0x000fe200078e0207 */
[----:B------:R-:W-:Y:S01]  /*0ac0*/  SHF.R.U32.HI R4, RZ, 0x1, R9 ;  /* 0x00000001ff047819 */ /* 0x000fe20000011609 */
[----:B------:R-:W-:Y:S01]  /*0ad0*/  IMAD.MOV.U32 R123, RZ, RZ, -0x800000 ;  /* 0xff800000ff7b7424 */ /* 0x000fe200078e00ff */
[----:B------:R-:W-:Y:S01]  /*0ae0*/  LOP3.LUT R5, R46, R5, RZ, 0x3c, !PT ;  /* 0x000000052e057212 */ /* 0x000fe200078e3cff */
[----:B------:R-:W-:Y:S01]  /*0af0*/  IMAD.MOV.U32 R121, RZ, RZ, -0x800000 ;  /* 0xff800000ff797424 */ /* 0x000fe200078e00ff */
[----:B------:R-:W-:Y:S01]  /*0b00*/  LOP3.LUT R4, R7, R4, RZ, 0x3c, !PT ;  /* 0x0000000407047212 */ /* 0x000fe200078e3cff */
[----:B------:R-:W-:Y:S01]  /*0b10*/  IMAD.MOV.U32 R119, RZ, RZ, -0x800000 ;  /* 0xff800000ff777424 */ /* 0x000fe200078e00ff */
[----:B------:R-:W-:Y:S02]  /*0b20*/  MOV R125, 0xff800000 ;  /* 0xff800000007d7802 */ /* 0x000fe40000000f00 */
[----:B------:R-:W-:Y:S02]  /*0b30*/  CS2R R92, SRZ ;  /* 0x00000000005c7805 */ /* 0x000fe4000001ff00 */
[----:B------:R-:W-:-:S02]  /*0b40*/  MOV R15, 0x3f800000 ;  /* 0x3f800000000f7802 */ /* 0x000fc40000000f00 */
[----:B------:R-:W-:Y:S02]  /*0b50*/  CS2R R94, SRZ ;  /* 0x00000000005e7805 */ /* 0x000fe4000001ff00 */
[----:B------:R-:W-:Y:S02]  /*0b60*/  CS2R R68, SRZ ;  /* 0x0000000000447805 */ /* 0x000fe4000001ff00 */
[----:B------:R-:W-:Y:S02]  /*0b70*/  CS2R R70, SRZ ;  /* 0x0000000000467805 */ /* 0x000fe4000001ff00 */
[----:B------:R-:W-:Y:S02]  /*0b80*/  CS2R R76, SRZ ;  /* 0x00000000004c7805 */ /* 0x000fe4000001ff00 */
[----:B------:R-:W-:Y:S02]  /*0b90*/  CS2R R78, SRZ ;  /* 0x00000000004e7805 */ /* 0x000fe4000001ff00 */
[----:B------:R-:W-:-:S02]  /*0ba0*/  CS2R R72, SRZ ;  /* 0x0000000000487805 */ /* 0x000fc4000001ff00 */
        /* <DEDUP_REMOVED lines=9> */
[----:B------:R-:W-:Y:S01]  /*0c40*/  ISETP.GE.U32.AND P5, PT, R3, 0x20, PT ;  /* 0x000000200300780c */ /* 0x000fe20003fa6070 */
[----:B--2---:R-:W-:Y:S04]  /*0c50*/  STS.U16 [R11+UR6], R16 ;  /* 0x000000100b007988 */ /* 0x004fe80008000406 */
[----:B---3--:R0:W-:Y:S04]  /*0c60*/  STS.U16 [R11+UR6+0x200], R17 ;  /* 0x000200110b007988 */ /* 0x0081e80008000406 */
[----:B----4-:R1:W-:Y:S01]  /*0c70*/  STS.U16 [R11+UR6+0x400], R18 ;  /* 0x000400120b007988 */ /* 0x0103e20008000406 */
[----:B0-----:R-:W-:-:S03]  /*0c80*/  IMAD.SHL.U32 R17, R2, 0x10, RZ ;  /* 0x0000001002117824 */ /* 0x001fc600078e00ff */
[----:B-----5:R0:W-:Y:S01]  /*0c90*/  STS.U16 [R11+UR6+0x600], R19 ;  /* 0x000600130b007988 */ /* 0x0201e20008000406 */
[----:B-1----:R-:W-:-:S03]  /*0ca0*/  SHF.R.U32.HI R18, RZ, 0x1, R2 ;  /* 0x00000001ff127819 */ /* 0x002fc60000011602 */
[----:B------:R-:W-:Y:S01]  /*0cb0*/  STS.U16 [R11+UR6+0x800], R21 ;  /* 0x000800150b007988 */ /* 0x000fe20008000406 */
[----:B------:R-:W-:Y:S01]  /*0cc0*/  IMAD.MOV.U32 R16, RZ, RZ, 0x3f800000 ;  /* 0x3f800000ff107424 */ /* 0x000fe200078e00ff */
[----:B------:R-:W-:Y:S02]  /*0cd0*/  LOP3.LUT R17, R17, 0x70, RZ, 0xc0, !PT ;  /* 0x0000007011117812 */ /* 0x000fe400078ec0ff */
[----:B------:R-:W-:Y:S02]  /*0ce0*/  LOP3.LUT R18, R18, 0xc, RZ, 0xc0, !PT ;  /* 0x0000000c12127812 */ /* 0x000fe400078ec0ff */
[----:B0-----:R-:W-:Y:S01]  /*0cf0*/  LOP3.LUT R19, R45, 0x1c, RZ, 0xc0, !PT ;  /* 0x0000001c2d137812 */ /* 0x001fe200078ec0ff */
[----:B------:R-:W-:Y:S04]  /*0d00*/  STS.U16 [R11+UR6+0xa00], R23 ;  /* 0x000a00170b007988 */ /* 0x000fe80008000406 */
[----:B------:R-:W-:Y:S04]  /*0d10*/  STS.U16 [R11+UR6+0xc00], R24 ;  /* 0x000c00180b007988 */ /* 0x000fe80008000406 */
[----:B------:R-:W-:Y:S04]  /*0d20*/  STS.U16 [R11+UR6+0xe00], R25 ;  /* 0x000e00190b007988 */ /* 0x000fe80008000406 */
[----:B------:R0:W-:Y:S04]  /*0d30*/  STS.U16 [R11+UR6+0x1000], R26 ;  /* 0x0010001a0b007988 */ /* 0x0001e80008000406 */
[----:B------:R1:W-:Y:S04]  /*0d40*/  STS.U16 [R11+UR6+0x1200], R27 ;  /* 0x0012001b0b007988 */ /* 0x0003e80008000406 */
[----:B------:R-:W-:Y:S01]  /*0d50*/  STS.U16 [R11+UR6+0x1400], R28 ;  /* 0x0014001c0b007988 */ /* 0x000fe20008000406 */
[----:B0-----:R-:W-:-:S03]  /*0d60*/  IMAD.MOV.U32 R26, RZ, RZ, 0x3f800000 ;  /* 0x3f800000ff1a7424 */ /* 0x001fc600078e00ff */
[----:B------:R-:W-:Y:S01]  /*0d70*/  STS.U16 [R11+UR6+0x1600], R29 ;  /* 0x0016001d0b007988 */ /* 0x000fe20008000406 */
[----:B-1----:R-:W-:-:S03]  /*0d80*/  IMAD.MOV.U32 R27, RZ, RZ, 0x3f800000 ;  /* 0x3f800000ff1b7424 */ /* 0x002fc600078e00ff */
[----:B------:R-:W-:Y:S04]  /*0d90*/  STS.U16 [R11+UR6+0x1800], R30 ;  /* 0x0018001e0b007988 */ /* 0x000fe80008000406 */
        /* <DEDUP_REMOVED lines=18> */
[----:B------:R0:W-:Y:S02]  /*0ec0*/  STS.U16 [R11+UR6+0x3e00], R8 ;  /* 0x003e00080b007988 */ /* 0x0001e40008000406 */
[----:B0-----:R-:W-:Y:S01]  /*0ed0*/  LOP3.LUT R8, R45, 0x3, RZ, 0xc0, !PT ;  /* 0x000000032d087812 */ /* 0x001fe200078ec0ff */
[----:B------:R-:W-:Y:S06]  /*0ee0*/  @!P0 BRA `(.L_x_0) ;  /* 0x0000003400108947 */ /* 0x000fec0003800000 */
[----:B------:R-:W0:Y:S01]  /*0ef0*/  LDC R57, c[0x0][0x268] ;  /* 0x00009a00ff397b82 */ /* 0x000e220000000800 */
[----:B------:R-:W-:Y:S01]  /*0f00*/  ISETP.NE.U32.AND P0, PT, R8, RZ, PT ;  /* 0x000000ff0800720c */ /* 0x000fe20003f05070 */
[----:B------:R-:W-:Y:S01]  /*0f10*/  ULDC.64 UR4, c[0x0][0x260] ;  /* 0x0000980000047ab9 */ /* 0x000fe20000000a00 */
[----:B------:R-:W-:Y:S01]  /*0f20*/  LOP3.LUT R8, R45, 0x1f, RZ, 0xc0, !PT ;  /* 0x0000001f2d087812 */ /* 0x000fe200078ec0ff */
[----:B------:R-:W-:Y:S01]  /*0f30*/  UIMAD UR4, UR7, UR4, URZ ;  /* 0x00000004070472a4 */ /* 0x000fe2000f8e023f */
[C---:B------:R-:W-:Y:S01]  /*0f40*/  LEA.HI R9, R19.reuse, 0x18, RZ, 0x1e ;  /* 0x0000001813097811 */ /* 0x040fe200078ff0ff */
[----:B------:R-:W-:Y:S01]  /*0f50*/  ULDC.64 UR12, c[0x0][0x218] ;  /* 0x00008600000c7ab9 */ /* 0x000fe20000000a00 */
[C---:B------:R-:W-:Y:S01]  /*0f60*/  LEA.HI R21, R19.reuse, 0x10, RZ, 0x1e ;  /* 0x0000001013157811 */ /* 0x040fe200078ff0ff */
[----:B------:R-:W1:Y:S01]  /*0f70*/  LDC.64 R6, c[0x0][0x250] ;  /* 0x00009400ff067b82 */ /* 0x000e620000000a00 */
[----:B------:R-:W-:Y:S01]  /*0f80*/  IMAD R10, R8, UR5, RZ ;  /* 0x00000005080a7c24 */ /* 0x000fe2000f8e02ff */
[----:B------:R-:W-:Y:S01]  /*0f90*/  ULDC UR5, c[0x0][0x258] ;  /* 0x0000960000057ab9 */ /* 0x000fe20000000800 */
[----:B------:R-:W-:Y:S01]  /*0fa0*/  LEA.HI R11, R19, 0x8, RZ, 0x1e ;  /* 0x00000008130b7811 */ /* 0x000fe200078ff0ff */
[----:B------:R-:W-:Y:S01]  /*0fb0*/  IMAD R8, R3, UR5, RZ ;  /* 0x0000000503087c24 */ /* 0x000fe2000f8e02ff */
[----:B------:R-:W-:Y:S01]  /*0fc0*/  LEA.HI R19, R19, R22, RZ, 0x1e ;  /* 0x0000001613137211 */ /* 0x000fe200078ff0ff */
[----:B------:R-:W-:Y:S01]  /*0fd0*/  IMAD.IADD R21, R22, 0x1, R21 ;  /* 0x0000000116157824 */ /* 0x000fe200078e0215 */
[----:B------:R-:W-:Y:S01]  /*0fe0*/  USHF.L.U32 UR8, UR4, 0x1, URZ ;  /* 0x0000000104087899 */ /* 0x000fe2000800063f */
[----:B------:R-:W2:Y:S01]  /*0ff0*/  LDC.64 R30, c[0x0][0x220] ;  /* 0x00008800ff1e7b82 */ /* 0x000ea20000000a00 */
[----:B------:R-:W-:Y:S01]  /*1000*/  IMAD.SHL.U32 R223, R8, 0x2, RZ ;  /* 0x0000000208df7824 */ /* 0x000fe200078e00ff */
[----:B------:R-:W-:Y:S01]  /*1010*/  UIMAD.WIDE UR4, UR4, 0x2, URZ ;  /* 0x00000002040478a5 */ /* 0x000fe2000f8e023f */
[----:B------:R-:W-:Y:S01]  /*1020*/  ISETP.LT.U32.AND P0, PT, R3, 0x80, !P0 ;  /* 0x000000800300780c */ /* 0x000fe20004701070 */
[----:B------:R-:W-:Y:S01]  /*1030*/  ULDC UR9, c[0x0][0x238] ;  /* 0x00008e0000097ab9 */ /* 0x000fe20000000800 */
[----:B0-----:R-:W-:-:S04]  /*1040*/  IMAD R12, R20, R57, RZ ;  /* 0x00000039140c7224 */ /* 0x001fc800078e02ff */
[----:B------:R-:W-:Y:S01]  /*1050*/  UMOV UR4, URZ ;  /* 0x0000003f00047c82 */ /* 0x000fe20008000000 */
[----:B------:R-:W-:Y:S02]  /*1060*/  IMAD.IADD R20, R22, 0x1, R9 ;  /* 0x0000000116147824 */ /* 0x000fe400078e0209 */
[----:B------:R-:W-:Y:S02]  /*1070*/  IMAD R14, R57, 0x8, R12 ;  /* 0x00000008390e7824 */ /* 0x000fe400078e020c */
[----:B------:R-:W-:-:S04]  /*1080*/  IMAD.HI R9, R8, 0x2, RZ ;  /* 0x0000000208097827 */ /* 0x000fc800078e02ff */
[C---:B------:R-:W-:Y:S02]  /*1090*/  IMAD R15, R57.reuse, 0x8, R14 ;  /* 0x00000008390f7824 */ /* 0x040fe400078e020e */
[----:B-1----:R-:W-:Y:S02]  /*10a0*/  IMAD R6, R6, UR7, RZ ;  /* 0x0000000706067c24 */ /* 0x002fe4000f8e02ff */
[C---:B------:R-:W-:Y:S02]  /*10b0*/  IMAD R16, R57.reuse, 0x8, R15 ;  /* 0x0000000839107824 */ /* 0x040fe400078e020f */
[C---:B------:R-:W-:Y:S02]  /*10c0*/  IMAD.SHL.U32 R222, R6.reuse, 0x2, RZ ;  /* 0x0000000206de7824 */ /* 0x040fe400078e00ff */
[----:B------:R-:W-:Y:S01]  /*10d0*/  IMAD.HI R6, R6, 0x2, RZ ;  /* 0x0000000206067827 */ /* 0x000fe200078e02ff */
[----:B------:R-:W-:Y:S02]  /*10e0*/  LEA R23, R57, R16, 0x3 ;  /* 0x0000001039177211 */ /* 0x000fe400078e18ff */
[----:B------:R-:W-:Y:S01]  /*10f0*/  IADD3 R222, P1, P2, R223, UR12, R222 ;  /* 0x0000000cdfde7c10 */ /* 0x000fe2000fa3e0de */
[----:B------:R-:W-:-:S02]  /*1100*/  IMAD.IADD R22, R22, 0x1, R11 ;  /* 0x0000000116167824 */ /* 0x000fc400078e020b */
[----:B------:R-:W-:Y:S01]  /*1110*/  IMAD R24, R57, 0x8, R23 ;  /* 0x0000000839187824 */ /* 0x000fe200078e0217 */
[----:B------:R-:W-:Y:S01]  /*1120*/  IADD3.X R223, R9, UR13, R6, P1, P2 ;  /* 0x0000000d09df7c10 */ /* 0x000fe20008fe4406 */
[C---:B------:R-:W-:Y:S02]  /*1130*/  IMAD.SHL.U32 R11, R10.reuse, 0x2, RZ ;  /* 0x000000020a0b7824 */ /* 0x040fe400078e00ff */
[----:B------:R-:W-:Y:S02]  /*1140*/  IMAD R25, R57, 0x8, R24 ;  /* 0x0000000839197824 */ /* 0x000fe400078e0218 */
[----:B------:R-:W-:Y:S01]  /*1150*/  IMAD.HI R10, R10, 0x2, RZ ;  /* 0x000000020a0a7827 */ /* 0x000fe200078e02ff */
[----:B--2---:R-:W-:Y:S02]  /*1160*/  IADD3 R63, P3, P4, R11, UR8, R30 ;  /* 0x000000080b3f7c10 */ /* 0x004fe4000fc7e01e */
[----:B------:R-:W-:Y:S01]  /*1170*/  LEA R26, R57, R25, 0x3 ;  /* 0x00000019391a7211 */ /* 0x000fe200078e18ff */
[C---:B------:R-:W-:Y:S01]  /*1180*/  IMAD R79, R7.reuse, 0x12, RZ ;  /* 0x00000012074f7824 */ /* 0x040fe200078e02ff */
[----:B------:R-:W-:Y:S01]  /*1190*/  IADD3.X R31, R10, UR5, R31, P3, P4 ;  /* 0x000000050a1f7c10 */ /* 0x000fe20009fe841f */
[----:B------:R-:W-:Y:S01]  /*11a0*/  IMAD R187, R7, 0x24, RZ ;  /* 0x0000002407bb7824 */ /* 0x000fe200078e02ff */
[-C--:B------:R-:W-:Y:S01]  /*11b0*/  LEA R158, P1, R12, R63.reuse, 0x1 ;  /* 0x0000003f0c9e7211 */ /* 0x080fe200078208ff */
[----:B------:R-:W-:Y:S01]  /*11c0*/  IMAD R27, R57, 0x8, R26 ;  /* 0x00000008391b7824 */ /* 0x000fe200078e021a */
[----:B------:R-:W-:Y:S01]  /*11d0*/  LEA R156, P2, R14, R63, 0x1 ;  /* 0x0000003f0e9c7211 */ /* 0x000fe200078408ff */
[----:B------:R-:W-:Y:S01]  /*11e0*/  IMAD R65, R7, 0xa, RZ ;  /* 0x0000000a07417824 */ /* 0x000fe200078e02ff */
[----:B------:R-:W-:Y:S01]  /*11f0*/  LEA.HI.X.SX32 R159, R12, R31, 0x1, P1 ;  /* 0x0000001f0c9f7211 */ /* 0x000fe200008f0eff */
[----:B------:R-:W-:Y:S01]  /*1200*/  IMAD R28, R57, 0x8, R27 ;  /* 0x00000008391c7824 */ /* 0x000fe200078e021b */
[----:B------:R-:W-:Y:S01]  /*1210*/  LEA R154, P3, R15, R63, 0x1 ;  /* 0x0000003f0f9a7211 */ /* 0x000fe200078608ff */
[C---:B------:R-:W-:Y:S01]  /*1220*/  IMAD R83, R7.reuse, 0x14, RZ ;  /* 0x0000001407537824 */ /* 0x040fe200078e02ff */
[-C--:B------:R-:W-:Y:S01]  /*1230*/  LEA.HI.X.SX32 R157, R14, R31.reuse, 0x1, P2 ;  /* 0x0000001f0e9d7211 */ /* 0x080fe200010f0eff */
[----:B------:R-:W-:Y:S01]  /*1240*/  IMAD R185, R7, 0x26, RZ ;  /* 0x0000002607b97824 */ /* 0x000fe200078e02ff */
[----:B------:R-:W-:Y:S01]  /*1250*/  LEA R8, R57, R28, 0x3 ;  /* 0x0000001c39087211 */ /* 0x000fe200078e18ff */
[----:B------:R-:W-:Y:S01]  /*1260*/  IMAD R177, R7, 0x2e, RZ ;  /* 0x0000002e07b17824 */ /* 0x000fe200078e02ff */
[----:B------:R-:W-:Y:S01]  /*1270*/  LEA.HI.X.SX32 R155, R15, R31, 0x1, P3 ;  /* 0x0000001f0f9b7211 */ /* 0x000fe200018f0eff */
[----:B------:R-:W-:Y:S01]  /*1280*/  IMAD R81, R7, 0x13, RZ ;  /* 0x0000001307517824 */ /* 0x000fe200078e02ff */
[CC--:B------:R-:W-:Y:S01]  /*1290*/  LEA R152, P1, R16.reuse, R63.reuse, 0x1 ;  /* 0x0000003f10987211 */ /* 0x0c0fe200078208ff */
[----:B------:R-:W-:Y:S01]  /*12a0*/  IMAD R29, R57, 0x8, R8 ;  /* 0x00000008391d7824 */ /* 0x000fe200078e0208 */
[----:B------:R-:W-:Y:S01]  /*12b0*/  LEA R146, P3, R25, R63, 0x1 ;  /* 0x0000003f19927211 */ /* 0x000fe200078608ff */
[----:B------:R-:W-:Y:S01]  /*12c0*/  IMAD R87, R7, 0x16, RZ ;  /* 0x0000001607577824 */ /* 0x000fe200078e02ff */
[-C--:B------:R-:W-:Y:S01]  /*12d0*/  LEA.HI.X.SX32 R153, R16, R31.reuse, 0x1, P1 ;  /* 0x0000001f10997211 */ /* 0x080fe200008f0eff */
[----:B------:R-:W-:Y:S01]  /*12e0*/  IMAD R6, R57, 0x8, R29 ;  /* 0x0000000839067824 */ /* 0x000fe200078e021d */
[----:B------:R-:W-:Y:S01]  /*12f0*/  LEA.HI.X.SX32 R147, R25, R31, 0x1, P3 ;  /* 0x0000001f19937211 */ /* 0x000fe200018f0eff */
[----:B------:R-:W-:Y:S01]  /*1300*/  IMAD R89, R7, 0x17, RZ ;  /* 0x0000001707597824 */ /* 0x000fe200078e02ff */
[-C--:B------:R-:W-:Y:S01]  /*1310*/  LEA R150, P1, R23, R63.reuse, 0x1 ;  /* 0x0000003f17967211 */ /* 0x080fe200078208ff */
[----:B------:R-:W-:Y:S01]  /*1320*/  IMAD R9, R57, 0x8, R6 ;  /* 0x0000000839097824 */ /* 0x000fe200078e0206 */
[-C--:B------:R-:W-:Y:S01]  /*1330*/  LEA R140, P3, R28, R63.reuse, 0x1 ;  /* 0x0000003f1c8c7211 */ /* 0x080fe200078608ff */
[----:B------:R-:W-:Y:S01]  /*1340*/  IMAD R189, R7, 0x22, RZ ;  /* 0x0000002207bd7824 */ /* 0x000fe200078e02ff */
[----:B------:R-:W-:Y:S01]  /*1350*/  LEA R148, P2, R24, R63, 0x1 ;  /* 0x0000003f18947211 */ /* 0x000fe200078408ff */
[----:B------:R-:W-:Y:S01]  /*1360*/  IMAD R10, R57, 0x8, R9 ;  /* 0x00000008390a7824 */ /* 0x000fe200078e0209 */
[-C--:B------:R-:W-:Y:S01]  /*1370*/  LEA.HI.X.SX32 R151, R23, R31.reuse, 0x1, P1 ;  /* 0x0000001f17977211 */ /* 0x080fe200008f0eff */
[----:B------:R-:W-:Y:S01]  /*1380*/  IMAD R183, R7, 0x28, RZ ;  /* 0x0000002807b77824 */ /* 0x000fe200078e02ff */
[----:B------:R-:W-:Y:S01]  /*1390*/  LEA.HI.X.SX32 R141, R28, R31, 0x1, P3 ;  /* 0x0000001f1c8d7211 */ /* 0x000fe200018f0eff */
[----:B------:R-:W-:Y:S01]  /*13a0*/  IMAD R11, R57, 0x8, R10 ;  /* 0x00000008390b7824 */ /* 0x000fe200078e020a */
[-C--:B------:R-:W-:Y:S01]  /*13b0*/  LEA R144, P1, R26, R63.reuse, 0x1 ;  /* 0x0000003f1a907211 */ /* 0x080fe200078208ff */
[C---:B------:R-:W-:Y:S01]  /*13c0*/  IMAD R179, R7.reuse, 0x2c, RZ ;  /* 0x0000002c07b37824 */ /* 0x040fe200078e02ff */
[----:B------:R-:W-:Y:S01]  /*13d0*/  LEA R134, P3, R6, R63, 0x1 ;  /* 0x0000003f06867211 */ /* 0x000fe200078608ff */
[----:B------:R-:W-:Y:S01]  /*13e0*/  IMAD R91, R7, 0x18, RZ ;  /* 0x00000018075b7824 */ /* 0x000fe200078e02ff */
[----:B------:R-:W-:Y:S01]  /*13f0*/  LEA R12, R57, R11, 0x3 ;  /* 0x0000000b390c7211 */ /* 0x000fe200078e18ff */
[C---:B------:R-:W-:Y:S01]  /*1400*/  IMAD R67, R7.reuse, 0xb, RZ ;  /* 0x0000000b07437824 */ /* 0x040fe200078e02ff */
[----:B------:R-:W-:Y:S01]  /*1410*/  LEA.HI.X.SX32 R149, R24, R31, 0x1, P2 ;  /* 0x0000001f18957211 */ /* 0x000fe200010f0eff */
[----:B------:R-:W-:Y:S01]  /*1420*/  IMAD R77, R7, 0x11, RZ ;  /* 0x00000011074d7824 */ /* 0x000fe200078e02ff */
[----:B------:R-:W-:Y:S01]  /*1430*/  LEA R142, P2, R27, R63, 0x1 ;  /* 0x0000003f1b8e7211 */ /* 0x000fe200078408ff */
[----:B------:R-:W-:Y:S01]  /*1440*/  IMAD R14, R57, 0x8, R12 ;  /* 0x00000008390e7824 */ /* 0x000fe200078e020c */
[-C--:B------:R-:W-:Y:S01]  /*1450*/  LEA.HI.X.SX32 R145, R26, R31.reuse, 0x1, P1 ;  /* 0x0000001f1a917211 */ /* 0x080fe200008f0eff */
[----:B------:R-:W-:Y:S01]  /*1460*/  IMAD R25, R7, 0x6, RZ ;  /* 0x0000000607197824 */ /* 0x000fe200078e02ff */
[----:B------:R-:W-:Y:S01]  /*1470*/  LEA.HI.X.SX32 R135, R6, R31, 0x1, P3 ;  /* 0x0000001f06877211 */ /* 0x000fe200018f0eff */
[----:B------:R-:W-:Y:S01]  /*1480*/  IMAD R15, R57, 0x8, R14 ;  /* 0x00000008390f7824 */ /* 0x000fe200078e020e */
[C---:B------:R-:W-:Y:S01]  /*1490*/  LEA R138, P1, R8.reuse, R63, 0x1 ;  /* 0x0000003f088a7211 */ /* 0x040fe200078208ff */
[----:B------:R-:W-:Y:S01]  /*14a0*/  IMAD R69, R7, 0xc, RZ ;  /* 0x0000000c07457824 */ /* 0x000fe200078e02ff */
[----:B------:R-:W-:Y:S01]  /*14b0*/  LEA.HI.X.SX32 R143, R27, R31, 0x1, P2 ;  /* 0x0000001f1b8f7211 */ /* 0x000fe200010f0eff */
[----:B------:R-:W-:Y:S01]  /*14c0*/  IMAD R16, R57, 0x8, R15 ;  /* 0x0000000839107824 */ /* 0x000fe200078e020f */
[----:B------:R-:W-:Y:S01]  /*14d0*/  LEA R136, P2, R29, R63, 0x1 ;  /* 0x0000003f1d887211 */ /* 0x000fe200078408ff */
[----:B------:R-:W-:Y:S01]  /*14e0*/  IMAD R181, R7, 0x2a, RZ ;  /* 0x0000002a07b57824 */ /* 0x000fe200078e02ff */
[----:B------:R-:W-:Y:S01]  /*14f0*/  LEA.HI.X.SX32 R139, R8, R31, 0x1, P1 ;  /* 0x0000001f088b7211 */ /* 0x000fe200008f0eff */
[----:B------:R-:W-:Y:S01]  /*1500*/  IMAD R23, R57, 0x8, R16 ;  /* 0x0000000839177824 */ /* 0x000fe200078e0210 */
[----:B------:R-:W-:Y:S01]  /*1510*/  LEA R132, P1, R9, R63, 0x1 ;  /* 0x0000003f09847211 */ /* 0x000fe200078208ff */
[----:B------:R-:W-:Y:S01]  /*1520*/  IMAD R175, R7, 0x30, RZ ;  /* 0x0000003007af7824 */ /* 0x000fe200078e02ff */
[----:B------:R-:W-:Y:S01]  /*1530*/  LEA.HI.X.SX32 R137, R29, R31, 0x1, P2 ;  /* 0x0000001f1d897211 */ /* 0x000fe200010f0eff */
[----:B------:R-:W-:Y:S01]  /*1540*/  IMAD R6, R57, 0x8, R23 ;  /* 0x0000000839067824 */ /* 0x000fe200078e0217 */
[C---:B------:R-:W-:Y:S01]  /*1550*/  LEA R130, P2, R10.reuse, R63, 0x1 ;  /* 0x0000003f0a827211 */ /* 0x040fe200078408ff */
[----:B------:R-:W-:Y:S01]  /*1560*/  IMAD R95, R7, 0x1a, RZ ;  /* 0x0000001a075f7824 */ /* 0x000fe200078e02ff */
[----:B------:R-:W-:Y:S01]  /*1570*/  LEA.HI.X.SX32 R133, R9, R31, 0x1, P1 ;  /* 0x0000001f09857211 */ /* 0x000fe200008f0eff */
[----:B------:R-:W-:Y:S01]  /*1580*/  IMAD R85, R7, 0x15, RZ ;  /* 0x0000001507557824 */ /* 0x000fe200078e02ff */
[----:B------:R-:W-:Y:S01]  /*1590*/  LEA R8, R57, R6, 0x3 ;  /* 0x0000000639087211 */ /* 0x000fe200078e18ff */
[----:B------:R-:W-:Y:S01]  /*15a0*/  IMAD R71, R7, 0xd, RZ ;  /* 0x0000000d07477824 */ /* 0x000fe200078e02ff */
        /* <DEDUP_REMOVED lines=8> */
[C---:B------:R-:W-:Y:S01]  /*1630*/  LEA R32, P1, R12.reuse, R63, 0x1 ;  /* 0x0000003f0c207211 */ /* 0x040fe200078208ff */
[----:B------:R-:W-:Y:S01]  /*1640*/  IMAD R169, R7, 0x36, RZ ;  /* 0x0000003607a97824 */ /* 0x000fe200078e02ff */
[-C--:B------:R-:W-:Y:S01]  /*1650*/  LEA.HI.X.SX32 R37, R15, R31.reuse, 0x1, P3 ;  /* 0x0000001f0f257211 */ /* 0x080fe200018f0eff */
[----:B------:R-:W-:Y:S01]  /*1660*/  IMAD R11, R57, 0x8, R10 ;  /* 0x00000008390b7824 */ /* 0x000fe200078e020a */
[----:B------:R-:W-:Y:S01]  /*1670*/  LEA.HI.X.SX32 R33, R12, R31, 0x1, P1 ;  /* 0x0000001f0c217211 */ /* 0x000fe200008f0eff */
        /* <DEDUP_REMOVED lines=9> */
[----:B------:R-:W-:Y:S01]  /*1710*/  LEA.HI.X.SX32 R35, R14, R31, 0x1, P2 ;  /* 0x0000001f0e237211 */ /* 0x000fe200010f0eff */
[----:B------:R-:W-:Y:S01]  /*1720*/  IMAD R93, R7, 0x19, RZ ;  /* 0x00000019075d7824 */ /* 0x000fe200078e02ff */
[----:B------:R-:W-:Y:S01]  /*1730*/  LEA R40, P2, R23, R63, 0x1 ;  /* 0x0000003f17287211 */ /* 0x000fe200078408ff */
[C---:B------:R-:W-:Y:S01]  /*1740*/  IMAD R99, R7.reuse, 0x1b, RZ ;  /* 0x0000001b07637824 */ /* 0x040fe200078e02ff */
[----:B------:R-:W-:Y:S01]  /*1750*/  LEA.HI.X.SX32 R39, R16, R31, 0x1, P1 ;  /* 0x0000001f10277211 */ /* 0x000fe200008f0eff */
[C---:B------:R-:W-:Y:S01]  /*1760*/  IMAD R27, R7.reuse, 0x7, RZ ;  /* 0x00000007071b7824 */ /* 0x040fe200078e02ff */
[----:B------:R-:W-:Y:S01]  /*1770*/  LEA R44, P1, R8, R63, 0x1 ;  /* 0x0000003f082c7211 */ /* 0x000fe200078208ff */
[----:B------:R-:W-:Y:S01]  /*1780*/  IMAD R101, R7, 0x1c, RZ ;  /* 0x0000001c07657824 */ /* 0x000fe200078e02ff */
[----:B------:R-:W-:Y:S01]  /*1790*/  LEA R14, R57, R6, 0x3 ;  /* 0x00000006390e7211 */ /* 0x000fe200078e18ff */
[----:B------:R-:W-:Y:S01]  /*17a0*/  IMAD R165, R7, 0x3a, RZ ;  /* 0x0000003a07a57824 */ /* 0x000fe200078e02ff */
[----:B------:R-:W-:Y:S01]  /*17b0*/  LEA.HI.X.SX32 R41, R23, R31, 0x1, P2 ;  /* 0x0000001f17297211 */ /* 0x000fe200010f0eff */
[C---:B------:R-:W-:Y:S01]  /*17c0*/  IMAD R105, R7.reuse, 0x1e, RZ ;  /* 0x0000001e07697824 */ /* 0x040fe200078e02ff */
[-C--:B------:R-:W-:Y:S01]  /*17d0*/  LEA R48, P3, R10, R63.reuse, 0x1 ;  /* 0x0000003f0a307211 */ /* 0x080fe200078608ff */
[----:B------:R-:W-:Y:S01]  /*17e0*/  IMAD R163, R7, 0x3c, RZ ;  /* 0x0000003c07a37824 */ /* 0x000fe200078e02ff */
[----:B------:R-:W-:Y:S01]  /*17f0*/  LEA R46, P2, R9, R63, 0x1 ;  /* 0x0000003f092e7211 */ /* 0x000fe200078408ff */
[----:B------:R-:W-:Y:S01]  /*1800*/  IMAD R103, R7, 0x1d, RZ ;  /* 0x0000001d07677824 */ /* 0x000fe200078e02ff */
[-C--:B------:R-:W-:Y:S01]  /*1810*/  LEA.HI.X.SX32 R45, R8, R31.reuse, 0x1, P1 ;  /* 0x0000001f082d7211 */ /* 0x080fe200008f0eff */
[----:B------:R-:W-:Y:S01]  /*1820*/  IMAD R8, R57, 0x8, R14 ;  /* 0x0000000839087824 */ /* 0x000fe200078e020e */
[-C--:B------:R-:W-:Y:S01]  /*1830*/  LEA.HI.X.SX32 R49, R10, R31.reuse, 0x1, P3 ;  /* 0x0000001f0a317211 */ /* 0x080fe200018f0eff */
[----:B------:R-:W-:Y:S01]  /*1840*/  IMAD R75, R7, 0xf, RZ ;  /* 0x0000000f074b7824 */ /* 0x000fe200078e02ff */
[----:B------:R-:W-:Y:S01]  /*1850*/  LEA.HI.X.SX32 R47, R9, R31, 0x1, P2 ;  /* 0x0000001f092f7211 */ /* 0x000fe200010f0eff */
[----:B------:R-:W-:Y:S01]  /*1860*/  IMAD R9, R57, 0x8, R8 ;  /* 0x0000000839097824 */ /* 0x000fe200078e0208 */
[CC--:B------:R-:W-:Y:S01]  /*1870*/  LEA R54, P3, R6.reuse, R63.reuse, 0x1 ;  /* 0x0000003f06367211 */ /* 0x0c0fe200078608ff */
[----:B------:R-:W-:Y:S01]  /*1880*/  IMAD R161, R7, 0x3e, RZ ;  /* 0x0000003e07a17824 */ /* 0x000fe200078e02ff */
[----:B------:R-:W-:Y:S01]  /*1890*/  LEA R50, P1, R11, R63, 0x1 ;  /* 0x0000003f0b327211 */ /* 0x000fe200078208ff */
[----:B------:R-:W-:Y:S01]  /*18a0*/  IMAD.SHL.U32 R23, R7, 0x4, RZ ;  /* 0x0000000407177824 */ /* 0x000fe200078e00ff */
[----:B------:R-:W-:Y:S01]  /*18b0*/  LEA.HI.X.SX32 R55, R6, R31, 0x1, P3 ;  /* 0x0000001f06377211 */ /* 0x000fe200018f0eff */
[----:B------:R-:W-:Y:S01]  /*18c0*/  IMAD R6, R57, 0x8, R9 ;  /* 0x0000000839067824 */ /* 0x000fe200078e0209 */
[C---:B------:R-:W-:Y:S01]  /*18d0*/  LEA R52, P2, R12.reuse, R63, 0x1 ;  /* 0x0000003f0c347211 */ /* 0x040fe200078408ff */
[----:B------:R-:W-:Y:S01]  /*18e0*/  IMAD.SHL.U32 R97, R7, 0x10, RZ ;  /* 0x0000001007617824 */ /* 0x000fe200078e00ff */
[-C--:B------:R-:W-:Y:S01]  /*18f0*/  LEA.HI.X.SX32 R51, R11, R31.reuse, 0x1, P1 ;  /* 0x0000001f0b337211 */ /* 0x080fe200008f0eff */
[C---:B------:R-:W-:Y:S01]  /*1900*/  IMAD R11, R7.reuse, 0x3, RZ ;  /* 0x00000003070b7824 */ /* 0x040fe200078e02ff */
[----:B------:R-:W-:Y:S01]  /*1910*/  LEA.HI.X.SX32 R53, R12, R31, 0x1, P2 ;  /* 0x0000001f0c357211 */ /* 0x000fe200010f0eff */
[----:B------:R-:W-:Y:S01]  /*1920*/  IMAD R107, R7, 0x1f, RZ ;  /* 0x0000001f076b7824 */ /* 0x000fe200078e02ff */
[-C--:B------:R-:W-:Y:S01]  /*1930*/  LEA R56, P1, R14, R63.reuse, 0x1 ;  /* 0x0000003f0e387211 */ /* 0x080fe200078208ff */
[----:B------:R-:W-:Y:S01]  /*1940*/  IMAD.MOV.U32 R26, RZ, RZ, 0x3f800000 ;  /* 0x3f800000ff1a7424 */ /* 0x000fe200078e00ff */
[-C--:B------:R-:W-:Y:S01]  /*1950*/  LEA R58, P2, R8, R63.reuse, 0x1 ;  /* 0x0000003f083a7211 */ /* 0x080fe200078408ff */
[----:B------:R-:W-:Y:S01]  /*1960*/  IMAD.MOV.U32 R24, RZ, RZ, RZ ;  /* 0x000000ffff187224 */ /* 0x000fe200078e00ff */
[CC--:B------:R-:W-:Y:S01]  /*1970*/  LEA R60, P3, R9.reuse, R63.reuse, 0x1 ;  /* 0x0000003f093c7211 */ /* 0x0c0fe200078608ff */
[----:B------:R-:W-:Y:S01]  /*1980*/  IMAD.MOV.U32 R10, RZ, RZ, -0x800000 ;  /* 0xff800000ff0a7424 */ /* 0x000fe200078e00ff */
[----:B------:R-:W-:Y:S01]  /*1990*/  LEA R62, P4, R6, R63, 0x1 ;  /* 0x0000003f063e7211 */ /* 0x000fe200078808ff */
[----:B------:R-:W-:Y:S01]  /*19a0*/  IMAD.MOV.U32 R12, RZ, RZ, -0x800000 ;  /* 0xff800000ff0c7424 */ /* 0x000fe200078e00ff */
[-C--:B------:R-:W-:Y:S01]  /*19b0*/  LEA.HI.X.SX32 R57, R14, R31.reuse, 0x1, P1 ;  /* 0x0000001f0e397211 */ /* 0x080fe200008f0eff */
[----:B------:R-:W-:Y:S01]  /*19c0*/  IMAD.MOV.U32 R16, RZ, RZ, 0x3f800000 ;  /* 0x3f800000ff107424 */ /* 0x000fe200078e00ff */
[-C--:B------:R-:W-:Y:S01]  /*19d0*/  LEA.HI.X.SX32 R59, R8, R31.reuse, 0x1, P2 ;  /* 0x0000001f083b7211 */ /* 0x080fe200010f0eff */
[----:B------:R-:W-:Y:S01]  /*19e0*/  IMAD.MOV.U32 R8, RZ, RZ, -0x800000 ;  /* 0xff800000ff087424 */ /* 0x000fe200078e00ff */
[-C--:B------:R-:W-:Y:S01]  /*19f0*/  LEA.HI.X.SX32 R61, R9, R31.reuse, 0x1, P3 ;  /* 0x0000001f093d7211 */ /* 0x080fe200018f0eff */
[C---:B------:R-:W-:Y:S01]  /*1a00*/  IMAD.SHL.U32 R9, R7.reuse, 0x2, RZ ;  /* 0x0000000207097824 */ /* 0x040fe200078e00ff */
[----:B------:R-:W-:Y:S01]  /*1a10*/  LEA.HI.X.SX32 R63, R6, R31, 0x1, P4 ;  /* 0x0000001f063f7211 */ /* 0x000fe200020f0eff */
[----:B------:R-:W-:Y:S01]  /*1a20*/  IMAD R31, R7, 0x9, RZ ;  /* 0x00000009071f7824 */ /* 0x000fe200078e02ff */
[-C--:B------:R-:W-:Y:S01]  /*1a30*/  IADD3 R204, P3, R79, R222.reuse, RZ ;  /* 0x000000de4fcc7210 */ /* 0x080fe20007f7e0ff */
[----:B------:R-:W-:Y:S01]  /*1a40*/  IMAD.MOV.U32 R6, RZ, RZ, RZ ;  /* 0x000000ffff067224 */ /* 0x000fe200078e00ff */
[----:B------:R-:W-:Y:S01]  /*1a50*/  IADD3 R186, P6, R187, R222, RZ ;  /* 0x000000debbba7210 */ /* 0x000fe20007fde0ff */
[----:B------:R-:W-:Y:S01]  /*1a60*/  UMOV UR5, URZ ;  /* 0x0000003f00057c82 */ /* 0x000fe20008000000 */
[----:B------:R-:W-:-:S02]  /*1a70*/  LEA.HI.X.SX32 R205, R31, R223, 0x1, P3 ;  /* 0x000000df1fcd7211 */ /* 0x000fc400018f0eff */
[-C--:B------:R-:W-:Y:S02]  /*1a80*/  IADD3 R212, P3, R65, R222.reuse, RZ ;  /* 0x000000de41d47210 */ /* 0x080fe40007f7e0ff */
[-C--:B------:R-:W-:Y:S02]  /*1a90*/  LEA.HI.X.SX32 R187, R79, R223.reuse, 0x1, P6 ;  /* 0x000000df4fbb7211 */ /* 0x080fe400030f0eff */
[----:B------:R-:W-:Y:S02]  /*1aa0*/  CS2R R78, SRZ ;  /* 0x00000000004e7805 */ /* 0x000fe4000001ff00 */
[-C--:B------:R-:W-:Y:S02]  /*1ab0*/  IADD3 R202, P6, R83, R222.reuse, RZ ;  /* 0x000000de53ca7210 */ /* 0x080fe40007fde0ff */
[----:B------:R-:W-:Y:S01]  /*1ac0*/  LEA.HI.X.SX32 R213, R15, R223, 0x1, P3 ;  /* 0x000000df0fd57211 */ /* 0x000fe200018f0eff */
[----:B------:R-:W-:Y:S01]  /*1ad0*/  IMAD.MOV.U32 R15, RZ, RZ, 0x3f800000 ;  /* 0x3f800000ff0f7424 */ /* 0x000fe200078e00ff */
[----:B------:R-:W-:-:S02]  /*1ae0*/  IADD3 R184, P4, R185, R222, RZ ;  /* 0x000000deb9b87210 */ /* 0x000fc40007f9e0ff */
[-C--:B------:R-:W-:Y:S02]  /*1af0*/  IADD3 R176, P3, R177, R222.reuse, RZ ;  /* 0x000000deb1b07210 */ /* 0x080fe40007f7e0ff */
[-C--:B------:R-:W-:Y:S02]  /*1b00*/  LEA.HI.X.SX32 R203, R65, R223.reuse, 0x1, P6 ;  /* 0x000000df41cb7211 */ /* 0x080fe400030f0eff */
[----:B------:R-:W-:Y:S02]  /*1b10*/  CS2R R64, SRZ ;  /* 0x0000000000407805 */ /* 0x000fe4000001ff00 */
[----:B------:R-:W-:Y:S02]  /*1b20*/  LEA.HI.X.SX32 R185, R81, R223, 0x1, P4 ;  /* 0x000000df51b97211 */ /* 0x000fe400020f0eff */
[----:B------:R-:W-:Y:S02]  /*1b30*/  CS2R R80, SRZ ;  /* 0x0000000000507805 */ /* 0x000fe4000001ff00 */
[----:B------:R-:W-:-:S02]  /*1b40*/  IADD3 R200, P6, R87, R222, RZ ;  /* 0x000000de57c87210 */ /* 0x000fc40007fde0ff */
[----:B------:R-:W-:Y:S02]  /*1b50*/  LEA.HI.X.SX32 R177, R89, R223, 0x1, P3 ;  /* 0x000000df59b17211 */ /* 0x000fe400018f0eff */
[----:B------:R-:W-:Y:S02]  /*1b60*/  CS2R R88, SRZ ;  /* 0x0000000000587805 */ /* 0x000fe4000001ff00 */
[-C--:B------:R-:W-:Y:S02]  /*1b70*/  IADD3 R188, P2, R189, R222.reuse, RZ ;  /* 0x000000debdbc7210 */ /* 0x080fe40007f5e0ff */
[-C--:B------:R-:W-:Y:S02]  /*1b80*/  IADD3 R182, P1, R183, R222.reuse, RZ ;  /* 0x000000deb7b67210 */ /* 0x080fe40007f3e0ff */
[-C--:B------:R-:W-:Y:S02]  /*1b90*/  IADD3 R178, P4, R179, R222.reuse, RZ ;  /* 0x000000deb3b27210 */ /* 0x080fe40007f9e0ff */
[----:B------:R-:W-:-:S02]  /*1ba0*/  IADD3 R198, P3, R91, R222, RZ ;  /* 0x000000de5bc67210 */ /* 0x000fc40007f7e0ff */
[-C--:B------:R-:W-:Y:S02]  /*1bb0*/  LEA.HI.X.SX32 R201, R67, R223.reuse, 0x1, P6 ;  /* 0x000000df43c97211 */ /* 0x080fe400030f0eff */
[----:B------:R-:W-:Y:S02]  /*1bc0*/  CS2R R66, SRZ ;  /* 0x0000000000427805 */ /* 0x000fe4000001ff00 */
[-C--:B------:R-:W-:Y:S02]  /*1bd0*/  LEA.HI.X.SX32 R189, R77, R223.reuse, 0x1, P2 ;  /* 0x000000df4dbd7211 */ /* 0x080fe400010f0eff */
[----:B------:R-:W-:Y:S02]  /*1be0*/  CS2R R76, SRZ ;  /* 0x00000000004c7805 */ /* 0x000fe4000001ff00 */
[----:B------:R-:W-:Y:S02]  /*1bf0*/  LEA.HI.X.SX32 R183, R83, R223, 0x1, P1 ;  /* 0x000000df53b77211 */ /* 0x000fe400008f0eff */
[----:B------:R-:W-:-:S02]  /*1c00*/  CS2R R82, SRZ ;  /* 0x0000000000527805 */ /* 0x000fc4000001ff00 */
[-C--:B------:R-:W-:Y:S02]  /*1c10*/  IADD3 R216, P6, R25, R222.reuse, RZ ;  /* 0x000000de19d87210 */ /* 0x080fe40007fde0ff */
[-C--:B------:R-:W-:Y:S02]  /*1c20*/  LEA.HI.X.SX32 R179, R87, R223.reuse, 0x1, P4 ;  /* 0x000000df57b37211 */ /* 0x080fe400020f0eff */
[----:B------:R-:W-:Y:S02]  /*1c30*/  CS2R R86, SRZ ;  /* 0x0000000000567805 */ /* 0x000fe4000001ff00 */
[----:B------:R-:W-:Y:S02]  /*1c40*/  LEA.HI.X.SX32 R199, R69, R223, 0x1, P3 ;  /* 0x000000df45c77211 */ /* 0x000fe400018f0eff */
[-C--:B------:R-:W-:Y:S02]  /*1c50*/  IADD3 R180, P2, R181, R222.reuse, RZ ;  /* 0x000000deb5b47210 */ /* 0x080fe40007f5e0ff */
[----:B------:R-:W-:-:S02]  /*1c60*/  IADD3 R174, P1, R175, R222, RZ ;  /* 0x000000deafae7210 */ /* 0x000fc40007f3e0ff */
[-C--:B------:R-:W-:Y:S02]  /*1c70*/  IADD3 R210, P4, R69, R222.reuse, RZ ;  /* 0x000000de45d27210 */ /* 0x080fe40007f9e0ff */
[----:B------:R-:W-:Y:S02]  /*1c80*/  CS2R R68, SRZ ;  /* 0x0000000000447805 */ /* 0x000fe4000001ff00 */
[----:B------:R-:W-:Y:S02]  /*1c90*/  IADD3 R196, P3, R95, R222, RZ ;  /* 0x000000de5fc47210 */ /* 0x000fe40007f7e0ff */
[-C--:B------:R-:W-:Y:S02]  /*1ca0*/  LEA.HI.X.SX32 R217, R11, R223.reuse, 0x1, P6 ;  /* 0x000000df0bd97211 */ /* 0x080fe400030f0eff */
[----:B------:R-:W-:Y:S02]  /*1cb0*/  LEA.HI.X.SX32 R181, R85, R223, 0x1, P2 ;  /* 0x000000df55b57211 */ /* 0x000fe400010f0eff */
[----:B------:R-:W-:-:S02]  /*1cc0*/  CS2R R84, SRZ ;  /* 0x0000000000547805 */ /* 0x000fc4000001ff00 */
[----:B------:R-:W-:Y:S02]  /*1cd0*/  IADD3 R170, P6, R171, R222, RZ ;  /* 0x000000deabaa7210 */ /* 0x000fe40007fde0ff */
[-C--:B------:R-:W-:Y:S02]  /*1ce0*/  LEA.HI.X.SX32 R211, R25, R223.reuse, 0x1, P4 ;  /* 0x000000df19d37211 */ /* 0x080fe400020f0eff */
[-C--:B------:R-:W-:Y:S02]  /*1cf0*/  LEA.HI.X.SX32 R175, R91, R223.reuse, 0x1, P1 ;  /* 0x000000df5baf7211 */ /* 0x080fe400008f0eff */
[----:B------:R-:W-:Y:S02]  /*1d00*/  CS2R R90, SRZ ;  /* 0x00000000005a7805 */ /* 0x000fe4000001ff00 */
[----:B------:R-:W-:Y:S02]  /*1d10*/  LEA.HI.X.SX32 R197, R71, R223, 0x1, P3 ;  /* 0x000000df47c57211 */ /* 0x000fe400018f0eff */
[----:B------:R-:W-:-:S02]  /*1d20*/  CS2R R70, SRZ ;  /* 0x0000000000467805 */ /* 0x000fc4000001ff00 */
[-C--:B------:R-:W-:Y:S02]  /*1d30*/  IADD3 R172, P2, R173, R222.reuse, RZ ;  /* 0x000000deadac7210 */ /* 0x080fe40007f5e0ff */
[-C--:B------:R-:W-:Y:S02]  /*1d40*/  IADD3 R168, P4, R169, R222.reuse, RZ ;  /* 0x000000dea9a87210 */ /* 0x080fe40007f9e0ff */
[-C--:B------:R-:W-:Y:S02]  /*1d50*/  IADD3 R166, P1, R167, R222.reuse, RZ ;  /* 0x000000dea7a67210 */ /* 0x080fe40007f3e0ff */
[----:B------:R-:W-:Y:S02]  /*1d60*/  IADD3 R208, P3, R73, R222, RZ ;  /* 0x000000de49d07210 */ /* 0x000fe40007f7e0ff */
[----:B------:R-:W-:Y:S02]  /*1d70*/  LEA.HI.X.SX32 R171, R95, R223, 0x1, P6 ;  /* 0x000000df5fab7211 */ /* 0x000fe400030f0eff */
[----:B------:R-:W-:-:S02]  /*1d80*/  CS2R R94, SRZ ;  /* 0x00000000005e7805 */ /* 0x000fc4000001ff00 */
[-C--:B------:R-:W-:Y:S02]  /*1d90*/  LEA.HI.X.SX32 R173, R93, R223.reuse, 0x1, P2 ;  /* 0x000000df5dad7211 */ /* 0x080fe400010f0eff */
[----:B------:R-:W-:Y:S02]  /*1da0*/  CS2R R92, SRZ ;  /* 0x00000000005c7805 */ /* 0x000fe4000001ff00 */
[----:B------:R-:W-:Y:S02]  /*1db0*/  IADD3 R194, P6, R101, R222, RZ ;  /* 0x000000de65c27210 */ /* 0x000fe40007fde0ff */
[-C--:B------:R-:W-:Y:S02]  /*1dc0*/  LEA.HI.X.SX32 R169, R99, R223.reuse, 0x1, P4 ;  /* 0x000000df63a97211 */ /* 0x080fe400020f0eff */
[-C--:B------:R-:W-:Y:S01]  /*1dd0*/  LEA.HI.X.SX32 R209, R27, R223.reuse, 0x1, P3 ;  /* 0x000000df1bd17211 */ /* 0x080fe200018f0eff */
[----:B------:R-:W-:Y:S01]  /*1de0*/  IMAD.MOV.U32 R27, RZ, RZ, 0x3f800000 ;  /* 0x3f800000ff1b7424 */ /* 0x000fe200078e00ff */
[----:B------:R-:W-:-:S02]  /*1df0*/  LEA.HI.X.SX32 R167, R101, R223, 0x1, P1 ;  /* 0x000000df65a77211 */ /* 0x000fc400008f0eff */
[-C--:B------:R-:W-:Y:S02]  /*1e00*/  IADD3 R164, P2, R165, R222.reuse, RZ ;  /* 0x000000dea5a47210 */ /* 0x080fe40007f5e0ff */
[-C--:B------:R-:W-:Y:S02]  /*1e10*/  IADD3 R162, P4, R163, R222.reuse, RZ ;  /* 0x000000dea3a27210 */ /* 0x080fe40007f9e0ff */
[-C--:B------:R-:W-:Y:S02]  /*1e20*/  IADD3 R192, P3, R105, R222.reuse, RZ ;  /* 0x000000de69c07210 */ /* 0x080fe40007f7e0ff */
[----:B------:R-:W-:Y:S02]  /*1e30*/  LEA R218, P1, R7, R222, 0x2 ;  /* 0x000000de07da7211 */ /* 0x000fe400078210ff */
[----:B------:R-:W-:Y:S02]  /*1e40*/  LEA.HI.X.SX32 R195, R73, R223, 0x1, P6 ;  /* 0x000000df49c37211 */ /* 0x000fe400030f0eff */
[----:B------:R-:W-:-:S02]  /*1e50*/  CS2R R72, SRZ ;  /* 0x0000000000487805 */ /* 0x000fc4000001ff00 */
[----:B------:R-:W-:Y:S02]  /*1e60*/  IADD3 R220, P6, R9, R222, RZ ;  /* 0x000000de09dc7210 */ /* 0x000fe40007fde0ff */
[-C--:B------:R-:W-:Y:S02]  /*1e70*/  LEA.HI.X.SX32 R165, R103, R223.reuse, 0x1, P2 ;  /* 0x000000df67a57211 */ /* 0x080fe400010f0eff */
[-C--:B------:R-:W-:Y:S02]  /*1e80*/  LEA.HI.X.SX32 R193, R75, R223.reuse, 0x1, P3 ;  /* 0x000000df4bc17211 */ /* 0x080fe400018f0eff */
[----:B------:R-:W-:Y:S02]  /*1e90*/  CS2R R74, SRZ ;  /* 0x00000000004a7805 */ /* 0x000fe4000001ff00 */
[-C--:B------:R-:W-:Y:S02]  /*1ea0*/  LEA.HI.X.SX32 R163, R105, R223.reuse, 0x1, P4 ;  /* 0x000000df69a37211 */ /* 0x080fe400020f0eff */
[----:B------:R-:W-:-:S02]  /*1eb0*/  LEA.HI.X.SX32 R219, R9, R223, 0x1, P1 ;  /* 0x000000df09db7211 */ /* 0x000fc400008f0eff */
[C---:B------:R-:W-:Y:S02]  /*1ec0*/  SHF.L.U32 R29, R7.reuse, 0x3, RZ ;  /* 0x00000003071d7819 */ /* 0x040fe400000006ff */
[CC--:B------:R-:W-:Y:S02]  /*1ed0*/  LEA R214, P2, R7.reuse, R222.reuse, 0x3 ;  /* 0x000000de07d67211 */ /* 0x0c0fe400078418ff */
[CC--:B------:R-:W-:Y:S02]  /*1ee0*/  LEA R206, P3, R7.reuse, R222.reuse, 0x4 ;  /* 0x000000de07ce7211 */ /* 0x0c0fe400078620ff */
[-C--:B------:R-:W-:Y:S02]  /*1ef0*/  LEA R190, P4, R7, R222.reuse, 0x5 ;  /* 0x000000de07be7211 */ /* 0x080fe400078828ff */
[----:B------:R-:W-:Y:S02]  /*1f00*/  IADD3 R160, P1, R161, R222, RZ ;  /* 0x000000dea1a07210 */ /* 0x000fe40007f3e0ff */
[----:B------:R-:W-:-:S02]  /*1f10*/  LEA.HI.X.SX32 R221, R7, R223, 0x1, P6 ;  /* 0x000000df07dd7211 */ /* 0x000fc400030f0eff */
[----:B------:R-:W-:Y:S02]  /*1f20*/  ISETP.GE.U32.AND P6, PT, R3, 0x80, PT ;  /* 0x000000800300780c */ /* 0x000fe40003fc6070 */
[----:B------:R-:W-:Y:S02]  /*1f30*/  MOV R14, 0xff800000 ;  /* 0xff800000000e7802 */ /* 0x000fe40000000f00 */
[-C--:B------:R-:W-:Y:S02]  /*1f40*/  LEA.HI.X.SX32 R215, R23, R223.reuse, 0x1, P2 ;  /* 0x000000df17d77211 */ /* 0x080fe400010f0eff */
[-C--:B------:R-:W-:Y:S02]  /*1f50*/  LEA.HI.X.SX32 R207, R29, R223.reuse, 0x1, P3 ;  /* 0x000000df1dcf7211 */ /* 0x080fe400018f0eff */
[-C--:B------:R-:W-:Y:S02]  /*1f60*/  LEA.HI.X.SX32 R191, R97, R223.reuse, 0x1, P4 ;  /* 0x000000df61bf7211 */ /* 0x080fe400020f0eff */
[----:B------:R-:W-:-:S07]  /*1f70*/  LEA.HI.X.SX32 R161, R107, R223, 0x1, P1 ;  /* 0x000000df6ba17211 */ /* 0x000fce00008f0eff */
.L_x_1:
[----:B------:R-:W-:-:S04]  /*1f80*/  IMAD.WIDE R28, R24, 0x2, R222 ;  /* 0x00000002181c7825 */ /* 0x000fc800078e02de */
[C---:B------:R-:W-:Y:S01]  /*1f90*/  IMAD.WIDE R30, R24.reuse, 0x2, R220 ;  /* 0x00000002181e7825 */ /* 0x040fe200078e02dc */
[----:B------:R0:W2:Y:S03]  /*1fa0*/  LDG.E.U16 R9, desc[UR10][R28.64] ;  /* 0x0000000a1c097981 */ /* 0x0000a6000c1e1500 */
[C---:B------:R-:W-:Y:S01]  /*1fb0*/  IMAD.WIDE R102, R24.reuse, 0x2, R212 ;  /* 0x0000000218667825 */ /* 0x040fe200078e02d4 */
[----:B------:R1:W3:Y:S03]  /*1fc0*/  LDG.E.U16 R112, desc[UR10][R30.64] ;  /* 0x0000000a1e707981 */ /* 0x0002e6000c1e1500 */
[C---:B------:R-:W-:Y:S01]  /*1fd0*/  IMAD.WIDE R104, R24.reuse, 0x2, R210 ;  /* 0x0000000218687825 */ /* 0x040fe200078e02d2 */
[----:B------:R4:W5:Y:S03]  /*1fe0*/  LDG.E.U16 R116, desc[UR10][R102.64] ;  /* 0x0000000a66747981 */ /* 0x000966000c1e1500 */
[C---:B0-----:R-:W-:Y:S01]  /*1ff0*/  IMAD.WIDE R28, R24.reuse, 0x2, R206 ;  /* 0x00000002181c7825 */ /* 0x041fe200078e02ce */
[----:B------:R0:W5:Y:S03]  /*2000*/  LDG.E.U16 R117, desc[UR10][R104.64] ;  /* 0x0000000a68757981 */ /* 0x000166000c1e1500 */
[C---:B------:R-:W-:Y:S01]  /*2010*/  IMAD.WIDE R98, R24.reuse, 0x2, R216 ;  /* 0x0000000218627825 */ /* 0x040fe200078e02d8 */
[----:B------:R0:W3:Y:S03]  /*2020*/  LDG.E.U16 R118, desc[UR10][R28.64] ;  /* 0x0000000a1c767981 */ /* 0x0000e6000c1e1500 */
[C---:B-1----:R-:W-:Y:S01]  /*2030*/  IMAD.WIDE R30, R24.reuse, 0x2, R204 ;  /* 0x00000002181e7825 */ /* 0x042fe200078e02cc */
[----:B------:R-:W5:Y:S03]  /*2040*/  LDG.E.U16 R114, desc[UR10][R98.64] ;  /* 0x0000000a62727981 */ /* 0x000f66000c1e1500 */
[C---:B------:R-:W-:Y:S01]  /*2050*/  IMAD.WIDE R96, R24.reuse, 0x2, R218 ;  /* 0x0000000218607825 */ /* 0x040fe200078e02da */
[----:B------:R1:W5:Y:S03]  /*2060*/  LDG.E.U16 R119, desc[UR10][R30.64] ;  /* 0x0000000a1e777981 */ /* 0x000366000c1e1500 */
[C---:B------:R-:W-:Y:S01]  /*2070*/  IMAD.WIDE R100, R24.reuse, 0x2, R214 ;  /* 0x0000000218647825 */ /* 0x040fe200078e02d6 */
[----:B------:R1:W5:Y:S03]  /*2080*/  LDG.E.U16 R113, desc[UR10][R96.64] ;  /* 0x0000000a60717981 */ /* 0x000366000c1e1500 */
[C---:B----4-:R-:W-:Y:S01]  /*2090*/  IMAD.WIDE R102, R24.reuse, 0x2, R196 ;  /* 0x0000000218667825 */ /* 0x050fe200078e02c4 */
[----:B------:R4:W5:Y:S03]  /*20a0*/  LDG.E.U16 R115, desc[UR10][R100.64] ;  /* 0x0000000a64737981 */ /* 0x000966000c1e1500 */
[C---:B------:R-:W-:Y:S01]  /*20b0*/  IMAD.WIDE R108, R24.reuse, 0x2, R200 ;  /* 0x00000002186c7825 */ /* 0x040fe200078e02c8 */
[----:B------:R4:W5:Y:S03]  /*20c0*/  LDG.E.U16 R123, desc[UR10][R102.64] ;  /* 0x0000000a667b7981 */ /* 0x000966000c1e1500 */
[C---:B------:R-:W-:Y:S01]  /*20d0*/  IMAD.WIDE R110, R24.reuse, 0x2, R198 ;  /* 0x00000002186e7825 */ /* 0x040fe200078e02c6 */
[----:B------:R4:W5:Y:S03]  /*20e0*/  LDG.E.U16 R121, desc[UR10][R108.64] ;  /* 0x0000000a6c797981 */ /* 0x000966000c1e1500 */
[C---:B0-----:R-:W-:Y:S01]  /*20f0*/  IMAD.WIDE R104, R24.reuse, 0x2, R190 ;  /* 0x0000000218687825 */ /* 0x041fe200078e02be */
[----:B------:R-:W5:Y:S03]  /*2100*/  LDG.E.U16 R122, desc[UR10][R110.64] ;  /* 0x0000000a6e7a7981 */ /* 0x000f66000c1e1500 */
[C---:B------:R-:W-:Y:S01]  /*2110*/  IMAD.WIDE R106, R24.reuse, 0x2, R202 ;  /* 0x00000002186a7825 */ /* 0x040fe200078e02ca */
[----:B------:R0:W5:Y:S03]  /*2120*/  LDG.E.U16 R124, desc[UR10][R104.64] ;  /* 0x0000000a687c7981 */ /* 0x000166000c1e1500 */
[C---:B------:R-:W-:Y:S01]  /*2130*/  IMAD.WIDE R224, R24.reuse, 0x2, R194 ;  /* 0x0000000218e07825 */ /* 0x040fe200078e02c2 */
[----:B------:R0:W5:Y:S03]  /*2140*/  LDG.E.U16 R120, desc[UR10][R106.64] ;  /* 0x0000000a6a787981 */ /* 0x000166000c1e1500 */
[----:B------:R-:W-:-:S02]  /*2150*/  IMAD.WIDE R28, R24, 0x2, R174 ;  /* 0x00000002181c7825 */ /* 0x000fc400078e02ae */
[----:B------:R-:W5:Y:S02]  /*2160*/  LDG.E.U16 R224, desc[UR10][R224.64] ;  /* 0x0000000ae0e07981 */ /* 0x000f64000c1e1500 */
[C---:B------:R-:W-:Y:S02]  /*2170*/  IMAD.WIDE R228, R24.reuse, 0x2, R188 ;  /* 0x0000000218e47825 */ /* 0x040fe400078e02bc */
[----:B------:R0:W5:Y:S02]  /*2180*/  LDG.E.U16 R226, desc[UR10][R28.64] ;  /* 0x0000000a1ce27981 */ /* 0x000164000c1e1500 */
[C---:B-1----:R-:W-:Y:S02]  /*2190*/  IMAD.WIDE R30, R24.reuse, 0x2, R184 ;  /* 0x00000002181e7825 */ /* 0x042fe400078e02b8 */
[----:B------:R-:W5:Y:S02]  /*21a0*/  LDG.E.U16 R125, desc[UR10][R228.64] ;  /* 0x0000000ae47d7981 */ /* 0x000f64000c1e1500 */
[----:B------:R-:W-:-:S02]  /*21b0*/  IMAD.WIDE R98, R24, 0x2, R172 ;  /* 0x0000000218627825 */ /* 0x000fc400078e02ac */
[----:B------:R1:W5:Y:S02]  /*21c0*/  LDG.E.U16 R127, desc[UR10][R30.64] ;  /* 0x0000000a1e7f7981 */ /* 0x000364000c1e1500 */
[C---:B------:R-:W-:Y:S02]  /*21d0*/  IMAD.WIDE R96, R24.reuse, 0x2, R182 ;  /* 0x0000000218607825 */ /* 0x040fe400078e02b6 */
[----:B------:R-:W5:Y:S02]  /*21e0*/  LDG.E.U16 R227, desc[UR10][R98.64] ;  /* 0x0000000a62e37981 */ /* 0x000f64000c1e1500 */
[C---:B----4-:R-:W-:Y:S02]  /*21f0*/  IMAD.WIDE R100, R24.reuse, 0x2, R170 ;  /* 0x0000000218647825 */ /* 0x050fe400078e02aa */
[----:B------:R4:W5:Y:S02]  /*2200*/  LDG.E.U16 R225, desc[UR10][R96.64] ;  /* 0x0000000a60e17981 */ /* 0x000964000c1e1500 */
[----:B------:R-:W-:-:S02]  /*2210*/  IMAD.WIDE R230, R24, 0x2, R186 ;  /* 0x0000000218e67825 */ /* 0x000fc400078e02ba */
[----:B------:R4:W5:Y:S02]  /*2220*/  LDG.E.U16 R228, desc[UR10][R100.64] ;  /* 0x0000000a64e47981 */ /* 0x000964000c1e1500 */
[C---:B------:R-:W-:Y:S02]  /*2230*/  IMAD.WIDE R102, R24.reuse, 0x2, R168 ;  /* 0x0000000218667825 */ /* 0x040fe400078e02a8 */
[----:B------:R-:W5:Y:S02]  /*2240*/  LDG.E.U16 R126, desc[UR10][R230.64] ;  /* 0x0000000ae67e7981 */ /* 0x000f64000c1e1500 */
[C---:B------:R-:W-:Y:S02]  /*2250*/  IMAD.WIDE R108, R24.reuse, 0x2, R166 ;  /* 0x00000002186c7825 */ /* 0x040fe400078e02a6 */
[----:B------:R-:W5:Y:S02]  /*2260*/  LDG.E.U16 R102, desc[UR10][R102.64] ;  /* 0x0000000a66667981 */ /* 0x000f64000c1e1500 */
[----:B0-----:R-:W-:-:S02]  /*2270*/  IMAD.WIDE R104, R24, 0x2, R180 ;  /* 0x0000000218687825 */ /* 0x001fc400078e02b4 */
[----:B------:R-:W5:Y:S02]  /*2280*/  LDG.E.U16 R108, desc[UR10][R108.64] ;  /* 0x0000000a6c6c7981 */ /* 0x000f64000c1e1500 */
[C---:B------:R-:W-:Y:S02]  /*2290*/  IMAD.WIDE R110, R24.reuse, 0x2, R164 ;  /* 0x00000002186e7825 */ /* 0x040fe400078e02a4 */
[----:B------:R-:W5:Y:S02]  /*22a0*/  LDG.E.U16 R104, desc[UR10][R104.64] ;  /* 0x0000000a68687981 */ /* 0x000f64000c1e1500 */
[C---:B------:R-:W-:Y:S02]  /*22b0*/  IMAD.WIDE R106, R24.reuse, 0x2, R178 ;  /* 0x00000002186a7825 */ /* 0x040fe400078e02b2 */
[----:B------:R-:W5:Y:S02]  /*22c0*/  LDG.E.U16 R110, desc[UR10][R110.64] ;  /* 0x0000000a6e6e7981 */ /* 0x000f64000c1e1500 */
[----:B------:R-:W-:-:S02]  /*22d0*/  IMAD.WIDE R28, R24, 0x2, R162 ;  /* 0x00000002181c7825 */ /* 0x000fc400078e02a2 */
[----:B------:R-:W5:Y:S02]  /*22e0*/  LDG.E.U16 R106, desc[UR10][R106.64] ;  /* 0x0000000a6a6a7981 */ /* 0x000f64000c1e1500 */
[C---:B-1----:R-:W-:Y:S02]  /*22f0*/  IMAD.WIDE R30, R24.reuse, 0x2, R208 ;  /* 0x00000002181e7825 */ /* 0x042fe400078e02d0 */
[----:B------:R-:W5:Y:S02]  /*2300*/  LDG.E.U16 R28, desc[UR10][R28.64] ;  /* 0x0000000a1c1c7981 */ /* 0x000f64000c1e1500 */
[C---:B----4-:R-:W-:Y:S02]  /*2310*/  IMAD.WIDE R96, R24.reuse, 0x2, R192 ;  /* 0x0000000218607825 */ /* 0x050fe400078e02c0 */
[----:B------:R-:W4:Y:S02]  /*2320*/  LDG.E.U16 R31, desc[UR10][R30.64] ;  /* 0x0000000a1e1f7981 */ /* 0x000f24000c1e1500 */
[----:B------:R-:W-:-:S02]  /*2330*/  IMAD.WIDE R98, R24, 0x2, R176 ;  /* 0x0000000218627825 */ /* 0x000fc400078e02b0 */
[----:B------:R0:W4:Y:S02]  /*2340*/  LDG.E.U16 R105, desc[UR10][R96.64] ;  /* 0x0000000a60697981 */ /* 0x000124000c1e1500 */
[----:B------:R-:W-:Y:S02]  /*2350*/  IMAD.WIDE R100, R24, 0x2, R160 ;  /* 0x0000000218647825 */ /* 0x000fe400078e02a0 */
[----:B------:R1:W4:Y:S04]  /*2360*/  LDG.E.U16 R229, desc[UR10][R98.64] ;  /* 0x0000000a62e57981 */ /* 0x000328000c1e1500 */
[----:B------:R1:W4:Y:S01]  /*2370*/  LDG.E.U16 R109, desc[UR10][R100.64] ;  /* 0x0000000a646d7981 */ /* 0x000322000c1e1500 */
[----:B------:R-:W1:Y:S01]  /*2380*/  S2R R11, SR_TID.X ;  /* 0x00000000000b7919 */ /* 0x000e620000002100 */
[----:B0-----:R-:W-:Y:S01]  /*2390*/  IMAD.SHL.U32 R97, R3, 0x2, RZ ;  /* 0x0000000203617824 */ /* 0x001fe200078e00ff */
[----:B------:R-:W-:Y:S04]  /*23a0*/  BAR.SYNC.DEFER_BLOCKING 0x0 ;  /* 0x0000000000007b1d */ /* 0x000fe80000010000 */
[----:B-1----:R-:W-:-:S02]  /*23b0*/  LOP3.LUT R98, R97, 0x10, RZ, 0x3c, !PT ;  /* 0x0000001061627812 */ /* 0x002fc400078e3cff */
[C---:B------:R-:W-:Y:S02]  /*23c0*/  LOP3.LUT R101, R97.reuse, 0x20, RZ, 0x3c, !PT ;  /* 0x0000002061657812 */ /* 0x040fe400078e3cff */
[----:B------:R-:W-:Y:S02]  /*23d0*/  LOP3.LUT R96, R97, 0x30, RZ, 0x3c, !PT ;  /* 0x0000003061607812 */ /* 0x000fe400078e3cff */
[C---:B------:R-:W-:Y:S02]  /*23e0*/  LOP3.LUT R7, R11.reuse, 0x60, RZ, 0xc0, !PT ;  /* 0x000000600b077812 */ /* 0x040fe400078ec0ff */
[C---:B------:R-:W-:Y:S01]  /*23f0*/  LOP3.LUT R230, R11.reuse, 0x7, RZ, 0xc0, !PT ;  /* 0x000000070be67812 */ /* 0x040fe200078ec0ff */
[----:B------:R-:W-:-:S04]  /*2400*/  IMAD.SHL.U32 R29, R11, 0x2, RZ ;  /* 0x000000020b1d7824 */ /* 0x000fc800078e00ff */
[----:B------:R-:W-:-:S04]  /*2410*/  IMAD R107, R7, 0x8, R230 ;  /* 0x00000008076b7824 */ /* 0x000fc800078e02e6 */
[----:B------:R-:W-:-:S05]  /*2420*/  IMAD.SHL.U32 R30, R107, 0x10, RZ ;  /* 0x000000106b1e7824 */ /* 0x000fca00078e00ff */
[----:B------:R-:W-:Y:S02]  /*2430*/  LOP3.LUT R99, R30, 0x30, R29, 0x78, !PT ;  /* 0x000000301e637812 */ /* 0x000fe400078e781d */
[C---:B------:R-:W-:Y:S02]  /*2440*/  LOP3.LUT R107, R97.reuse, 0x60, RZ, 0x3c, !PT ;  /* 0x00000060616b7812 */ /* 0x040fe400078e3cff */
[C---:B------:R-:W-:Y:S02]  /*2450*/  LEA R30, R230.reuse, R99, 0x9 ;  /* 0x00000063e61e7211 */ /* 0x040fe400078e48ff */
[----:B------:R-:W-:Y:S01]  /*2460*/  LOP3.LUT R99, R97, 0x50, RZ, 0x3c, !PT ;  /* 0x0000005061637812 */ /* 0x000fe200078e3cff */
[----:B------:R-:W-:Y:S01]  /*2470*/  IMAD.SHL.U32 R232, R230, 0x40, RZ ;  /* 0x00000040e6e87824 */ /* 0x000fe200078e00ff */
[----:B------:R-:W-:-:S04]  /*2480*/  SHF.L.U32 R103, R11, 0x3, RZ ;  /* 0x000000030b677819 */ /* 0x000fc800000006ff */
[----:B------:R-:W-:-:S04]  /*2490*/  LOP3.LUT R232, R232, 0x30, R103, 0xf8, !PT ;  /* 0x00000030e8e87812 */ /* 0x000fc800078ef867 */
[----:B------:R-:W-:Y:S02]  /*24a0*/  LOP3.LUT R232, R232, 0x10, R29, 0x78, !PT ;  /* 0x00000010e8e87812 */ /* 0x000fe400078e781d */
[----:B------:R-:W-:-:S05]  /*24b0*/  LOP3.LUT R29, R11, 0x10, RZ, 0xc0, !PT ;  /* 0x000000100b1d7812 */ /* 0x000fca00078ec0ff */
[----:B------:R-:W-:Y:S01]  /*24c0*/  IMAD R29, R29, 0x20, R232 ;  /* 0x000000201d1d7824 */ /* 0x000fe200078e02e8 */
[----:B--2---:R0:W-:Y:S02]  /*24d0*/  STS.U16 [R97+UR6+0x4000], R9 ;  /* 0x0040000961007988 */ /* 0x0041e40008000406 */
[C---:B0-----:R-:W-:Y:S02]  /*24e0*/  LOP3.LUT R9, R97.reuse, 0x40, RZ, 0x3c, !PT ;  /* 0x0000004061097812 */ /* 0x041fe400078e3cff */
[----:B---3--:R-:W-:Y:S04]  /*24f0*/  STS.U16 [R97+UR6+0x5000], R118 ;  /* 0x0050007661007988 */ /* 0x008fe80008000406 */
[----:B-----5:R-:W-:Y:S04]  /*2500*/  STS.U16 [R97+UR6+0x6000], R124 ;  /* 0x0060007c61007988 */ /* 0x020fe80008000406 */
[----:B------:R-:W-:Y:S04]  /*2510*/  STS.U16 [R97+UR6+0x7000], R226 ;  /* 0x007000e261007988 */ /* 0x000fe80008000406 */
[----:B------:R-:W-:Y:S04]  /*2520*/  STS.U16 [R98+UR6+0x4200], R112 ;  /* 0x0042007062007988 */ /* 0x000fe80008000406 */
[----:B------:R-:W-:Y:S04]  /*2530*/  STS.U16 [R98+UR6+0x5200], R119 ;  /* 0x0052007762007988 */ /* 0x000fe80008000406 */
[----:B------:R-:W-:Y:S04]  /*2540*/  STS.U16 [R98+UR6+0x6200], R125 ;  /* 0x0062007d62007988 */ /* 0x000fe80008000406 */
[----:B------:R-:W-:Y:S04]  /*2550*/  STS.U16 [R98+UR6+0x7200], R227 ;  /* 0x007200e362007988 */ /* 0x000fe80008000406 */
[----:B------:R0:W-:Y:S04]  /*2560*/  STS.U16 [R101+UR6+0x5400], R120 ;  /* 0x0054007865007988 */ /* 0x0001e80008000406 */
[----:B------:R-:W-:Y:S04]  /*2570*/  STS.U16 [R101+UR6+0x4400], R113 ;  /* 0x0044007165007988 */ /* 0x000fe80008000406 */
[----:B------:R-:W-:Y:S01]  /*2580*/  STS.U16 [R101+UR6+0x6400], R126 ;  /* 0x0064007e65007988 */ /* 0x000fe20008000406 */
[----:B0-----:R-:W-:-:S03]  /*2590*/  LOP3.LUT R120, R97, 0x70, RZ, 0x3c, !PT ;  /* 0x0000007061787812 */ /* 0x001fc600078e3cff */
        /* <DEDUP_REMOVED lines=8> */
[----:B------:R0:W-:Y:S04]  /*2620*/  STS.U16 [R9+UR6+0x7800], R108 ;  /* 0x0078006c09007988 */ /* 0x0001e80008000406 */
        /* <DEDUP_REMOVED lines=8> */
[----:B----4-:R-:W-:Y:S04]  /*26b0*/  STS.U16 [R120+UR6+0x4e00], R31 ;  /* 0x004e001f78007988 */ /* 0x010fe80008000406 */
[----:B------:R-:W-:Y:S04]  /*26c0*/  STS.U16 [R120+UR6+0x5e00], R105 ;  /* 0x005e006978007988 */ /* 0x000fe80008000406 */
[----:B------:R-:W-:Y:S04]  /*26d0*/  STS.U16 [R120+UR6+0x6e00], R229 ;  /* 0x006e00e578007988 */ /* 0x000fe80008000406 */
[----:B------:R-:W-:Y:S01]  /*26e0*/  STS.U16 [R120+UR6+0x7e00], R109 ;  /* 0x007e006d78007988 */ /* 0x000fe20008000406 */
[----:B------:R-:W-:Y:S01]  /*26f0*/  BAR.SYNC.DEFER_BLOCKING 0x0 ;  /* 0x0000000000007b1d */ /* 0x000fe20000010000 */
[----:B0-----:R-:W-:-:S05]  /*2700*/  LOP3.LUT R9, R29, 0x20, RZ, 0x3c, !PT ;  /* 0x000000201d097812 */ /* 0x001fca00078e3cff */
[----:B------:R-:W-:Y:S04]  /*2710*/  LDSM.16.MT88.4 R100, [R29+UR6] ;  /* 0x000000061d64783b */ /* 0x000fe80008004200 */
[----:B------:R-:W0:Y:S04]  /*2720*/  LDSM.16.M88.4 R124, [R30+UR6+0x4000] ;  /* 0x004000061e7c783b */ /* 0x000e280008000200 */
[----:B------:R-:W2:Y:S04]  /*2730*/  LDSM.16.MT88.4 R116, [R9+UR6] ;  /* 0x000000060974783b */ /* 0x000ea80008004200 */
[----:B------:R-:W3:Y:S01]  /*2740*/  LDSM.16.MT88.4 R96, [R29+UR6+0x400] ;  /* 0x000400061d60783b */ /* 0x000ee20008004200 */
[----:B-1----:R-:W-:-:S03]  /*2750*/  LOP3.LUT R28, R30, 0x40, RZ, 0x3c, !PT ;  /* 0x000000401e1c7812 */ /* 0x002fc600078e3cff */
[----:B------:R-:W1:Y:S04]  /*2760*/  LDSM.16.MT88.4 R104, [R9+UR6+0x400] ;  /* 0x000400060968783b */ /* 0x000e680008004200 */
[----:B------:R-:W-:Y:S04]  /*2770*/  LDSM.16.MT88.4 R112, [R29+UR6+0x800] ;  /* 0x000800061d70783b */ /* 0x000fe80008004200 */
[----:B------:R-:W4:Y:S04]  /*2780*/  LDSM.16.M88.4 R120, [R28+UR6+0x4000] ;  /* 0x004000061c78783b */ /* 0x000f280008000200 */
[----:B------:R-:W5:Y:S01]  /*2790*/  LDSM.16.MT88.4 R108, [R9+UR6+0x800] ;  /* 0x00080006096c783b */ /* 0x000f620008004200 */
[-C--:B0-----:R-:W-:Y:S06]  /*27a0*/  HMMA.16816.F32.BF16 R100, R100, R124.reuse, RZ ;  /* 0x0000007c6464723c */ /* 0x081fec00000418ff */
[----:B--2---:R-:W-:-:S15]  /*27b0*/  HMMA.16816.F32.BF16 R116, R116, R124, RZ ;  /* 0x0000007c7474723c */ /* 0x004fde00000418ff */
[----:B------:R-:W-:-:S03]  /*27c0*/  NOP ;  /* 0x0000000000007918 */ /* 0x000fc60000000000 */
[-C--:B---3--:R-:W-:Y:S01]  /*27d0*/  HMMA.16816.F32.BF16 R96, R96, R126.reuse, R100 ;  /* 0x0000007e6060723c */ /* 0x088fe20000041864 */
[----:B------:R-:W0:Y:S05]  /*27e0*/  LDSM.16.MT88.4 R100, [R29+UR6+0xc00] ;  /* 0x000c00061d64783b */ /* 0x000e2a0008004200 */
[----:B-1----:R-:W-:Y:S01]  /*27f0*/  HMMA.16816.F32.BF16 R124, R104, R126, R116 ;  /* 0x0000007e687c723c */ /* 0x002fe20000041874 */
[----:B------:R-:W1:Y:S04]  /*2800*/  LDSM.16.MT88.4 R104, [R9+UR6+0xc00] ;  /* 0x000c00060968783b */ /* 0x000e680008004200 */
[----:B------:R-:W-:-:S13]  /*2810*/  LDSM.16.MT88.4 R116, [R29+UR6+0x1000] ;  /* 0x001000061d74783b */ /* 0x000fda0008004200 */
[-C--:B----4-:R-:W-:Y:S01]  /*2820*/  HMMA.16816.F32.BF16 R112, R112, R120.reuse, R96 ;  /* 0x000000787070723c */ /* 0x090fe20000041860 */
[----:B------:R-:W2:Y:S05]  /*2830*/  LDSM.16.M88.4 R96, [R30+UR6+0x4080] ;  /* 0x004080061e60783b */ /* 0x000eaa0008000200 */
[----:B-----5:R-:W-:Y:S01]  /*2840*/  HMMA.16816.F32.BF16 R108, R108, R120, R124 ;  /* 0x000000786c6c723c */ /* 0x020fe2000004187c */
[----:B------:R-:W-:-:S15]  /*2850*/  LDSM.16.MT88.4 R124, [R29+UR6+0x1400] ;  /* 0x001400061d7c783b */ /* 0x000fde0008004200 */
[----:B------:R-:W-:-:S02]  /*2860*/  NOP ;  /* 0x0000000000007918 */ /* 0x000fc40000000000 */
[-C--:B0-----:R-:W-:Y:S01]  /*2870*/  HMMA.16816.F32.BF16 R100, R100, R122.reuse, R112 ;  /* 0x0000007a6464723c */ /* 0x081fe20000041870 */
[----:B------:R-:W0:Y:S05]  /*2880*/  LDSM.16.MT88.4 R112, [R9+UR6+0x1000] ;  /* 0x001000060970783b */ /* 0x000e2a0008004200 */
[----:B-1----:R-:W-:Y:S01]  /*2890*/  HMMA.16816.F32.BF16 R120, R104, R122, R108 ;  /* 0x0000007a6878723c */ /* 0x002fe2000004186c */
[----:B------:R-:W-:Y:S04]  /*28a0*/  LDSM.16.MT88.4 R104, [R29+UR6+0x1800] ;  /* 0x001800061d68783b */ /* 0x000fe80008004200 */
[----:B------:R-:W-:-:S13]  /*28b0*/  LDSM.16.M88.4 R108, [R28+UR6+0x4080] ;  /* 0x004080061c6c783b */ /* 0x000fda0008000200 */
[-C--:B--2---:R-:W-:Y:S01]  /*28c0*/  HMMA.16816.F32.BF16 R116, R116, R96.reuse, R100 ;  /* 0x000000607474723c */ /* 0x084fe20000041864 */
[----:B------:R-:W1:Y:S05]  /*28d0*/  LDSM.16.MT88.4 R100, [R9+UR6+0x1400] ;  /* 0x001400060964783b */ /* 0x000e6a0008004200 */
[----:B0-----:R-:W-:Y:S01]  /*28e0*/  HMMA.16816.F32.BF16 R112, R112, R96, R120 ;  /* 0x000000607070723c */ /* 0x001fe20000041878 */
[----:B------:R-:W-:-:S15]  /*28f0*/  LDSM.16.MT88.4 R120, [R29+UR6+0x1c00] ;  /* 0x001c00061d78783b */ /* 0x000fde0008004200 */
[----:B------:R-:W-:-:S02]  /*2900*/  NOP ;  /* 0x0000000000007918 */ /* 0x000fc40000000000 */
[-C--:B------:R-:W-:Y:S01]  /*2910*/  HMMA.16816.F32.BF16 R124, R124, R98.reuse, R116 ;  /* 0x000000627c7c723c */ /* 0x080fe20000041874 */
[----:B------:R-:W0:Y:S05]  /*2920*/  LDSM.16.MT88.4 R116, [R9+UR6+0x1800] ;  /* 0x001800060974783b */ /* 0x000e2a0008004200 */
[----:B-1----:R-:W-:Y:S01]  /*2930*/  HMMA.16816.F32.BF16 R100, R100, R98, R112 ;  /* 0x000000626464723c */ /* 0x002fe20000041870 */
[----:B------:R-:W1:Y:S04]  /*2940*/  LDSM.16.MT88.4 R96, [R9+UR6+0x1c00] ;  /* 0x001c00060960783b */ /* 0x000e680008004200 */
[----:B------:R-:W-:-:S13]  /*2950*/  LDSM.16.MT88.4 R112, [R29+UR6+0x2000] ;  /* 0x002000061d70783b */ /* 0x000fda0008004200 */
[-C--:B------:R-:W-:Y:S01]  /*2960*/  HMMA.16816.F32.BF16 R124, R104, R108.reuse, R124 ;  /* 0x0000006c687c723c */ /* 0x080fe2000004187c */
[----:B------:R-:W2:Y:S05]  /*2970*/  LDSM.16.M88.4 R104, [R30+UR6+0x4100] ;  /* 0x004100061e68783b */ /* 0x000eaa0008000200 */
[----:B0-----:R-:W-:Y:S01]  /*2980*/  HMMA.16816.F32.BF16 R100, R116, R108, R100 ;  /* 0x0000006c7464723c */ /* 0x001fe20000041864 */
[----:B------:R-:W-:-:S15]  /*2990*/  LDSM.16.MT88.4 R116, [R29+UR6+0x2400] ;  /* 0x002400061d74783b */ /* 0x000fde0008004200 */
[----:B------:R-:W-:-:S02]  /*29a0*/  NOP ;  /* 0x0000000000007918 */ /* 0x000fc40000000000 */
[-C--:B------:R-:W-:Y:S01]  /*29b0*/  HMMA.16816.F32.BF16 R124, R120, R110.reuse, R124 ;  /* 0x0000006e787c723c */ /* 0x080fe2000004187c */
[----:B------:R-:W0:Y:S05]  /*29c0*/  LDSM.16.MT88.4 R120, [R9+UR6+0x2000] ;  /* 0x002000060978783b */ /* 0x000e2a0008004200 */
[----:B-1----:R-:W-:Y:S01]  /*29d0*/  HMMA.16816.F32.BF16 R96, R96, R110, R100 ;  /* 0x0000006e6060723c */ /* 0x002fe20000041864 */
[----:B------:R-:W1:Y:S04]  /*29e0*/  LDSM.16.MT88.4 R108, [R9+UR6+0x2400] ;  /* 0x00240006096c783b */ /* 0x000e680008004200 */
[----:B------:R-:W-:-:S13]  /*29f0*/  LDSM.16.M88.4 R100, [R28+UR6+0x4100] ;  /* 0x004100061c64783b */ /* 0x000fda0008000200 */
[-C--:B--2---:R-:W-:Y:S01]  /*2a00*/  HMMA.16816.F32.BF16 R124, R112, R104.reuse, R124 ;  /* 0x00000068707c723c */ /* 0x084fe2000004187c */
[----:B------:R-:W2:Y:S05]  /*2a10*/  LDSM.16.MT88.4 R112, [R29+UR6+0x2800] ;  /* 0x002800061d70783b */ /* 0x000eaa0008004200 */
[----:B0-----:R-:W-:Y:S01]  /*2a20*/  HMMA.16816.F32.BF16 R96, R120, R104, R96 ;  /* 0x000000687860723c */ /* 0x001fe20000041860 */
[----:B------:R-:W0:-:S15]  /*2a30*/  LDSM.16.MT88.4 R120, [R9+UR6+0x2800] ;  /* 0x002800060978783b */ /* 0x000e1e0008004200 */
[----:B------:R-:W-:-:S02]  /*2a40*/  NOP ;  /* 0x0000000000007918 */ /* 0x000fc40000000000 */
[-C--:B------:R-:W-:Y:S01]  /*2a50*/  HMMA.16816.F32.BF16 R116, R116, R106.reuse, R124 ;  /* 0x0000006a7474723c */ /* 0x080fe2000004187c */
[----:B------:R-:W3:Y:S05]  /*2a60*/  LDSM.16.MT88.4 R124, [R29+UR6+0x2c00] ;  /* 0x002c00061d7c783b */ /* 0x000eea0008004200 */
        /* <DEDUP_REMOVED lines=8> */
[-C--:B---3--:R-:W-:Y:S01]  /*2af0*/  HMMA.16816.F32.BF16 R112, R124, R102.reuse, R112 ;  /* 0x000000667c70723c */ /* 0x088fe20000041870 */
        /* <DEDUP_REMOVED lines=12> */
[----:B------:R-:W1:-:S15]  /*2bc0*/  LDSM.16.MT88.4 R100, [R9+UR6+0x3c00] ;  /* 0x003c00060964783b */ /* 0x000e5e0008004200 */
[----:B------:R-:W-:-:S02]  /*2bd0*/  NOP ;  /* 0x0000000000007918 */ /* 0x000fc40000000000 */
[----:B--2---:R-:W-:Y:S01]  /*2be0*/  HMMA.16816.F32.BF16 R112, R116, R104, R112 ;  /* 0x000000687470723c */ /* 0x004fe20000041870 */
[----:B------:R-:W-:-:S05]  /*2bf0*/  LOP3.LUT R11, R11, 0x3, RZ, 0xc0, !PT ;  /* 0x000000030b0b7812 */ /* 0x000fca00078ec0ff */
[----:B0-----:R-:W-:Y:S01]  /*2c00*/  HMMA.16816.F32.BF16 R96, R120, R104, R96 ;  /* 0x000000687860723c */ /* 0x001fe20000041860 */
[----:B------:R-:W-:-:S15]  /*2c10*/  IMAD.SHL.U32 R28, R11, 0x2, RZ ;  /* 0x000000020b1c7824 */ /* 0x000fde00078e00ff */
[----:B------:R-:W-:-:S02]  /*2c20*/  NOP ;  /* 0x0000000000007918 */ /* 0x000fc40000000000 */
[----:B---3--:R-:W-:Y:S01]  /*2c30*/  HMMA.16816.F32.BF16 R112, R124, R106, R112 ;  /* 0x0000006a7c70723c */ /* 0x008fe20000041870 */
[----:B------:R-:W-:-:S04]  /*2c40*/  LEA.HI R28, R7, R28, RZ, 0x1e ;  /* 0x0000001c071c7211 */ /* 0x000fc800078ff0ff */
[----:B------:R-:W-:Y:S01]  /*2c50*/  IADD3 R7, P1, R28, UR4, RZ ;  /* 0x000000041c077c10 */ /* 0x000fe2000ff3e0ff */
[----:B-1----:R-:W-:Y:S04]  /*2c60*/  HMMA.16816.F32.BF16 R96, R100, R106, R96 ;  /* 0x0000006a6460723c */ /* 0x002fe80000041860 */
[----:B------:R-:W-:Y:S01]  /*2c70*/  IMAD.X R11, RZ, RZ, UR5, P1 ;  /* 0x00000005ff0b7e24 */ /* 0x000fe200088e06ff */
[CC--:B------:R-:W-:Y:S02]  /*2c80*/  ISETP.GT.U32.AND P2, PT, R7.reuse, R19.reuse, PT ;  /* 0x000000130700720c */ /* 0x0c0fe40003f44070 */
[----:B------:R-:W-:Y:S02]  /*2c90*/  ISETP.GE.U32.AND P1, PT, R7, R19, PT ;  /* 0x000000130700720c */ /* 0x000fe40003f26070 */
[----:B------:R-:W-:-:S09]  /*2ca0*/  ISETP.GT.U32.AND.EX P2, PT, R11, RZ, PT, P2 ;  /* 0x000000ff0b00720c */ /* 0x000fd20003f44120 */
[----:B------:R-:W-:Y:S01]  /*2cb0*/  FMUL R112, R112, UR9 ;  /* 0x0000000970707c20 */ /* 0x000fe20008400000 */
[----:B------:R-:W-:Y:S01]  /*2cc0*/  FMUL R28, R113, UR9 ;  /* 0x00000009711c7c20 */ /* 0x000fe20008400000 */
[----:B------:R-:W-:-:S03]  /*2cd0*/  ISETP.GE.U32.AND.EX P1, PT, R11, RZ, PT, P1 ;  /* 0x000000ff0b00720c */ /* 0x000fc60003f26110 */
[----:B------:R-:W-:Y:S02]  /*2ce0*/  FSEL R9, R112, -INF , !P2 ;  /* 0xff80000070097808 */ /* 0x000fe40005000000 */
[----:B------:R-:W-:Y:S02]  /*2cf0*/  FSEL R28, R28, -INF , !P1 ;  /* 0xff8000001c1c7808 */ /* 0x000fe40004800000 */
[CC--:B------:R-:W-:Y:S02]  /*2d00*/  ISETP.GT.U32.AND P2, PT, R7.reuse, R21.reuse, PT ;  /* 0x000000150700720c */ /* 0x0c0fe40003f44070 */
[C---:B------:R-:W-:Y:S02]  /*2d10*/  ISETP.GE.U32.AND P1, PT, R7.reuse, R21, PT ;  /* 0x000000150700720c */ /* 0x040fe40003f26070 */
[CC--:B------:R-:W-:Y:S02]  /*2d20*/  ISETP.GT.U32.AND P4, PT, R7.reuse, R22.reuse, PT ;  /* 0x000000160700720c */ /* 0x0c0fe40003f84070 */
[----:B------:R-:W-:Y:S01]  /*2d30*/  ISETP.GE.U32.AND P3, PT, R7, R22, PT ;  /* 0x000000160700720c */ /* 0x000fe20003f66070 */
[----:B------:R-:W-:Y:S01]  /*2d40*/  FMUL R96, R96, UR9 ;  /* 0x0000000960607c20 */ /* 0x000fe20008400000 */
[----:B------:R-:W-:Y:S01]  /*2d50*/  FMUL R97, R97, UR9 ;  /* 0x0000000961617c20 */ /* 0x000fe20008400000 */
[C---:B------:R-:W-:Y:S01]  /*2d60*/  ISETP.GT.U32.AND.EX P2, PT, R11.reuse, RZ, PT, P2 ;  /* 0x000000ff0b00720c */ /* 0x040fe20003f44120 */
[----:B------:R-:W-:Y:S01]  /*2d70*/  FMUL R114, R114, UR9 ;  /* 0x0000000972727c20 */ /* 0x000fe20008400000 */
[----:B------:R-:W-:Y:S01]  /*2d80*/  ISETP.GE.U32.AND.EX P1, PT, R11, RZ, PT, P1 ;  /* 0x000000ff0b00720c */ /* 0x000fe20003f26110 */
[----:B------:R-:W-:Y:S01]  /*2d90*/  FMUL R115, R115, UR9 ;  /* 0x0000000973737c20 */ /* 0x000fe20008400000 */
[----:B------:R-:W-:-:S02]  /*2da0*/  ISETP.GT.U32.AND.EX P4, PT, R11, RZ, PT, P4 ;  /* 0x000000ff0b00720c */ /* 0x000fc40003f84140 */
[----:B------:R-:W-:Y:S02]  /*2db0*/  ISETP.GE.U32.AND.EX P3, PT, R11, RZ, PT, P3 ;  /* 0x000000ff0b00720c */ /* 0x000fe40003f66130 */
[----:B------:R-:W-:Y:S02]  /*2dc0*/  FSEL R106, R96, -INF , !P2 ;  /* 0xff800000606a7808 */ /* 0x000fe40005000000 */
[----:B------:R-:W-:Y:S02]  /*2dd0*/  FSEL R101, R97, -INF , !P1 ;  /* 0xff80000061657808 */ /* 0x000fe40004800000 */
[----:B------:R-:W-:Y:S02]  /*2de0*/  FSEL R114, R114, -INF , !P4 ;  /* 0xff80000072727808 */ /* 0x000fe40006000000 */
[----:B------:R-:W-:Y:S02]  /*2df0*/  FSEL R115, R115, -INF , !P3 ;  /* 0xff80000073737808 */ /* 0x000fe40005800000 */
[----:B------:R-:W-:-:S02]  /*2e00*/  ISETP.GT.U32.AND P4, PT, R7, R20, PT ;  /* 0x000000140700720c */ /* 0x000fc40003f84070 */
[----:B------:R-:W-:Y:S02]  /*2e10*/  ISETP.GE.U32.AND P3, PT, R7, R20, PT ;  /* 0x000000140700720c */ /* 0x000fe40003f66070 */
[----:B------:R-:W-:Y:S01]  /*2e20*/  FMNMX R29, R106, R101, !PT ;  /* 0x000000656a1d7209 */ /* 0x000fe20007800000 */
[----:B------:R-:W-:Y:S01]  /*2e30*/  FMUL R98, R98, UR9 ;  /* 0x0000000962627c20 */ /* 0x000fe20008400000 */
[----:B------:R-:W-:Y:S01]  /*2e40*/  FMUL R99, R99, UR9 ;  /* 0x0000000963637c20 */ /* 0x000fe20008400000 */
[C---:B------:R-:W-:Y:S02]  /*2e50*/  ISETP.GT.U32.AND.EX P4, PT, R11.reuse, RZ, PT, P4 ;  /* 0x000000ff0b00720c */ /* 0x040fe40003f84140 */
[----:B------:R-:W-:Y:S01]  /*2e60*/  ISETP.GE.U32.AND.EX P3, PT, R11, RZ, PT, P3 ;  /* 0x000000ff0b00720c */ /* 0x000fe20003f66130 */
[----:B------:R-:W0:Y:S01]  /*2e70*/  SHFL.BFLY PT, R102, R29, 0x2, 0x1f ;  /* 0x0c401f001d667f89 */ /* 0x000e2200000e0000 */
[----:B------:R-:W-:Y:S02]  /*2e80*/  FMNMX R7, R9, R28, !PT ;  /* 0x0000001c09077209 */ /* 0x000fe40007800000 */
[----:B------:R-:W-:-:S02]  /*2e90*/  FSEL R103, R98, -INF , !P4 ;  /* 0xff80000062677808 */ /* 0x000fc40006000000 */
[----:B------:R-:W-:Y:S01]  /*2ea0*/  FSEL R100, R99, -INF , !P3 ;  /* 0xff80000063647808 */ /* 0x000fe20005800000 */
[----:B------:R-:W1:Y:S01]  /*2eb0*/  SHFL.BFLY PT, R96, R7, 0x2, 0x1f ;  /* 0x0c401f0007607f89 */ /* 0x000e6200000e0000 */
[----:B------:R-:W-:Y:S02]  /*2ec0*/  FMNMX R11, R114, R115, !PT ;  /* 0x00000073720b7209 */ /* 0x000fe40007800000 */
[----:B------:R-:W-:-:S03]  /*2ed0*/  FMNMX R30, R103, R100, !PT ;  /* 0x00000064671e7209 */ /* 0x000fc60007800000 */
[----:B------:R-:W2:Y:S04]  /*2ee0*/  SHFL.BFLY PT, R98, R11, 0x2, 0x1f ;  /* 0x0c401f000b627f89 */ /* 0x000ea800000e0000 */
[----:B------:R-:W3:Y:S01]  /*2ef0*/  SHFL.BFLY PT, R31, R30, 0x2, 0x1f ;  /* 0x0c401f001e1f7f89 */ /* 0x000ee200000e0000 */
[----:B------:R-:W4:Y:S01]  /*2f00*/  S2R R236, SR_TID.X ;  /* 0x0000000000ec7919 */ /* 0x000f220000002100 */
[----:B0-----:R-:W-:Y:S02]  /*2f10*/  FMNMX R102, R29, R102, !PT ;  /* 0x000000661d667209 */ /* 0x001fe40007800000 */
[----:B-1----:R-:W-:-:S03]  /*2f20*/  FMNMX R96, R7, R96, !PT ;  /* 0x0000006007607209 */ /* 0x002fc60007800000 */
[----:B------:R-:W0:Y:S01]  /*2f30*/  SHFL.BFLY PT, R7, R102, 0x1, 0x1f ;  /* 0x0c201f0066077f89 */ /* 0x000e2200000e0000 */
[----:B--2---:R-:W-:Y:S02]  /*2f40*/  FMNMX R98, R11, R98, !PT ;  /* 0x000000620b627209 */ /* 0x004fe40007800000 */
[----:B---3--:R-:W-:-:S03]  /*2f50*/  FMNMX R99, R30, R31, !PT ;  /* 0x0000001f1e637209 */ /* 0x008fc60007800000 */
[----:B------:R-:W-:Y:S04]  /*2f60*/  SHFL.BFLY PT, R97, R98, 0x1, 0x1f ;  /* 0x0c201f0062617f89 */ /* 0x000fe800000e0000 */
[----:B------:R-:W1:Y:S04]  /*2f70*/  SHFL.BFLY PT, R31, R96, 0x1, 0x1f ;  /* 0x0c201f00601f7f89 */ /* 0x000e6800000e0000 */
[----:B------:R-:W2:Y:S01]  /*2f80*/  SHFL.BFLY PT, R104, R99, 0x1, 0x1f ;  /* 0x0c201f0063687f89 */ /* 0x000ea200000e0000 */
[----:B----4-:R-:W-:Y:S02]  /*2f90*/  LOP3.LUT R234, R236, 0x1c, RZ, 0xc0, !PT ;  /* 0x0000001cecea7812 */ /* 0x010fe400078ec0ff */
[----:B------:R-:W-:-:S02]  /*2fa0*/  SHF.R.U32.HI R11, RZ, 0x3, R236 ;  /* 0x00000003ff0b7819 */ /* 0x000fc400000116ec */
[----:B0-----:R-:W-:Y:S02]  /*2fb0*/  FMNMX R112, R102, R7, !PT ;  /* 0x0000000766707209 */ /* 0x001fe40007800000 */
[C---:B------:R-:W-:Y:S02]  /*2fc0*/  LEA.HI R118, R234.reuse, 0x8, RZ, 0x1e ;  /* 0x00000008ea767811 */ /* 0x040fe400078ff0ff */
[C---:B------:R-:W-:Y:S02]  /*2fd0*/  LEA.HI R7, R234.reuse, 0x10, RZ, 0x1e ;  /* 0x00000010ea077811 */ /* 0x040fe400078ff0ff */
[C---:B------:R-:W-:Y:S02]  /*2fe0*/  LEA.HI R237, R234.reuse, 0x18, RZ, 0x1e ;  /* 0x00000018eaed7811 */ /* 0x040fe400078ff0ff */
[----:B------:R-:W-:Y:S02]  /*2ff0*/  LOP3.LUT R11, R11, 0xc, RZ, 0xc0, !PT ;  /* 0x0000000c0b0b7812 */ /* 0x000fe400078ec0ff */
[----:B------:R-:W-:Y:S01]  /*3000*/  LEA R234, R234, UR6, 0x2 ;  /* 0x00000006eaea7c11 */ /* 0x000fe2000f8e10ff */
[----:B------:R-:W-:Y:S01]  /*3010*/  BAR.SYNC.DEFER_BLOCKING 0x0 ;  /* 0x0000000000007b1d */ /* 0x000fe20000010000 */
[----:B------:R-:W-:-:S02]  /*3020*/  LEA R118, R118, UR6, 0x4 ;  /* 0x0000000676767c11 */ /* 0x000fc4000f8e20ff */
[----:B------:R-:W-:Y:S01]  /*3030*/  LEA R7, R7, UR6, 0x4 ;  /* 0x0000000607077c11 */ /* 0x000fe2000f8e20ff */
[----:B------:R-:W-:Y:S01]  /*3040*/  IMAD.IADD R29, R234, 0x1, R11 ;  /* 0x00000001ea1d7824 */ /* 0x000fe200078e020b */
[----:B------:R-:W-:Y:S02]  /*3050*/  LEA R237, R237, UR6, 0x4 ;  /* 0x00000006eded7c11 */ /* 0x000fe4000f8e20ff */
[----:B-1----:R-:W-:Y:S01]  /*3060*/  FMNMX R108, R96, R31, !PT ;  /* 0x0000001f606c7209 */ /* 0x002fe20007800000 */
[C---:B------:R-:W-:Y:S01]  /*3070*/  IMAD.IADD R31, R11.reuse, 0x1, R118 ;  /* 0x000000010b1f7824 */ /* 0x040fe200078e0276 */
[----:B------:R-:W-:Y:S01]  /*3080*/  FMNMX R110, R98, R97, !PT ;  /* 0x00000061626e7209 */ /* 0x000fe20007800000 */
[----:B------:R-:W-:Y:S01]  /*3090*/  IMAD.IADD R97, R11, 0x1, R7 ;  /* 0x000000010b617824 */ /* 0x000fe200078e0207 */
[----:B--2---:R-:W-:Y:S02]  /*30a0*/  FMNMX R105, R99, R104, !PT ;  /* 0x0000006863697209 */ /* 0x004fe40007800000 */
[----:B------:R-:W-:Y:S01]  /*30b0*/  IADD3 R96, R11, R237, RZ ;  /* 0x000000ed0b607210 */ /* 0x000fe20007ffe0ff */
[----:B------:R-:W-:Y:S04]  /*30c0*/  @P0 STS [R29+0x4000], R108 ;  /* 0x0040006c1d000388 */ /* 0x000fe80000000800 */
[----:B------:R-:W-:Y:S04]  /*30d0*/  @P0 STS [R31+0x4000], R110 ;  /* 0x0040006e1f000388 */ /* 0x000fe80000000800 */
[----:B------:R-:W-:Y:S04]  /*30e0*/  @P0 STS [R97+0x4000], R112 ;  /* 0x0040007061000388 */ /* 0x000fe80000000800 */
[----:B------:R-:W-:Y:S01]  /*30f0*/  @P0 STS [R96+0x4000], R105 ;  /* 0x0040006960000388 */ /* 0x000fe20000000800 */
[----:B------:R-:W-:Y:S01]  /*3100*/  LEA R98, R3, UR6, 0x2 ;  /* 0x0000000603627c11 */ /* 0x000fe2000f8e10ff */
[----:B------:R-:W-:Y:S06]  /*3110*/  BAR.SYNC.DEFER_BLOCKING 0x0 ;  /* 0x0000000000007b1d */ /* 0x000fec0000010000 */
[----:B------:R-:W0:Y:S04]  /*3120*/  @!P6 LDS R25, [R98+0x4000] ;  /* 0x004000006219e984 */ /* 0x000e280000000800 */
[----:B0-----:R-:W0:Y:S02]  /*3130*/  SHFL.BFLY PT, R30, R25, 0x2, 0x1f ;  /* 0x0c401f00191e7f89 */ /* 0x001e2400000e0000 */
[----:B0-----:R-:W-:-:S05]  /*3140*/  FMNMX R30, R25, R30, !PT ;  /* 0x0000001e191e7209 */ /* 0x001fca0007800000 */
[----:B------:R-:W0:Y:S02]  /*3150*/  SHFL.BFLY PT, R11, R30, 0x1, 0x1f ;  /* 0x0c201f001e0b7f89 */ /* 0x000e2400000e0000 */
[----:B0-----:R-:W-:-:S05]  /*3160*/  FMNMX R11, R30, R11, !PT ;  /* 0x0000000b1e0b7209 */ /* 0x001fca0007800000 */
[----:B------:R-:W-:Y:S01]  /*3170*/  @P0 STS [R98+0x4000], R11 ;  /* 0x0040000b62000388 */ /* 0x000fe20000000800 */
[----:B------:R-:W-:Y:S06]  /*3180*/  BAR.SYNC.DEFER_BLOCKING 0x0 ;  /* 0x0000000000007b1d */ /* 0x000fec0000010000 */
[----:B------:R-:W0:Y:S04]  /*3190*/  LDS R123, [R118+0x4000] ;  /* 0x00400000767b7984 */ /* 0x000e280000000800 */
[----:B------:R-:W1:Y:S04]  /*31a0*/  LDS R125, [R234+0x4000] ;  /* 0x00400000ea7d7984 */ /* 0x000e680000000800 */
[----:B------:R-:W2:Y:S04]  /*31b0*/  LDS R121, [R7+0x4000] ;  /* 0x0040000007797984 */ /* 0x000ea80000000800 */
[----:B------:R-:W3:Y:S01]  /*31c0*/  LDS R119, [R237+0x4000] ;  /* 0x00400000ed777984 */ /* 0x000ee20000000800 */
[----:B0-----:R-:W-:-:S02]  /*31d0*/  FMNMX R123, R123, R14, !PT ;  /* 0x0000000e7b7b7209 */ /* 0x001fc40007800000 */
[----:B-1----:R-:W-:-:S03]  /*31e0*/  FMNMX R125, R125, R8, !PT ;  /* 0x000000087d7d7209 */ /* 0x002fc60007800000 */
[----:B------:R-:W-:Y:S01]  /*31f0*/  FADD R99, R114, -R123 ;  /* 0x8000007b72637221 */ /* 0x000fe20000000000 */
[----:B--2---:R-:W-:-:S03]  /*3200*/  FMNMX R121, R121, R10, !PT ;  /* 0x0000000a79797209 */ /* 0x004fc60007800000 */
[----:B------:R-:W-:Y:S01]  /*3210*/  FMUL R105, R99, 1.4426950216293334961 ;  /* 0x3fb8aa3b63697820 */ /* 0x000fe20000400000 */
[----:B------:R-:W-:Y:S01]  /*3220*/  FADD R9, R9, -R125 ;  /* 0x8000007d09097221 */ /* 0x000fe20000000000 */
[----:B---3--:R-:W-:Y:S01]  /*3230*/  FMNMX R119, R119, R12, !PT ;  /* 0x0000000c77777209 */ /* 0x008fe20007800000 */
[----:B------:R-:W-:Y:S01]  /*3240*/  FADD R99, R101, -R121 ;  /* 0x8000007965637221 */ /* 0x000fe20000000000 */
[----:B------:R-:W-:Y:S01]  /*3250*/  FADD R28, R28, -R125 ;  /* 0x8000007d1c1c7221 */ /* 0x000fe20000000000 */
[----:B------:R-:W-:Y:S01]  /*3260*/  FADD R30, R115, -R123 ;  /* 0x8000007b731e7221 */ /* 0x000fe20000000000 */
[----:B------:R-:W-:Y:S01]  /*3270*/  FADD R11, R106, -R121 ;  /* 0x800000796a0b7221 */ /* 0x000fe20000000000 */
[----:B------:R-:W-:Y:S01]  /*3280*/  FMUL R104, R9, 1.4426950216293334961 ;  /* 0x3fb8aa3b09687820 */ /* 0x000fe20000400000 */
[--C-:B------:R-:W-:Y:S01]  /*3290*/  FADD R100, R100, -R119.reuse ;  /* 0x8000007764647221 */ /* 0x100fe20000000000 */
[----:B------:R-:W-:Y:S01]  /*32a0*/  FMUL R106, R99, 1.4426950216293334961 ;  /* 0x3fb8aa3b636a7820 */ /* 0x000fe20000400000 */
[----:B------:R-:W-:Y:S01]  /*32b0*/  FMUL R9, R28, 1.4426950216293334961 ;  /* 0x3fb8aa3b1c097820 */ /* 0x000fe20000400000 */
[----:B------:R-:W-:Y:S01]  /*32c0*/  FMUL R30, R30, 1.4426950216293334961 ;  /* 0x3fb8aa3b1e1e7820 */ /* 0x000fe20000400000 */
[----:B------:R-:W-:Y:S01]  /*32d0*/  FADD R99, R103, -R119 ;  /* 0x8000007767637221 */ /* 0x000fe20000000000 */
[----:B------:R-:W-:Y:S01]  /*32e0*/  FMUL R11, R11, 1.4426950216293334961 ;  /* 0x3fb8aa3b0b0b7820 */ /* 0x000fe20000400000 */
[----:B------:R-:W-:Y:S01]  /*32f0*/  FMUL R28, R100, 1.4426950216293334961 ;  /* 0x3fb8aa3b641c7820 */ /* 0x000fe20000400000 */
[----:B------:R-:W-:Y:S01]  /*3300*/  MUFU.EX2 R104, R104 ;  /* 0x0000006800687308 */ /* 0x000fe20000000800 */
[----:B------:R-:W-:-:S07]  /*3310*/  FMUL R99, R99, 1.4426950216293334961 ;  /* 0x3fb8aa3b63637820 */ /* 0x000fce0000400000 */
[----:B------:R-:W0:Y:S08]  /*3320*/  MUFU.EX2 R9, R9 ;  /* 0x0000000900097308 */ /* 0x000e300000000800 */
[----:B------:R-:W-:Y:S08]  /*3330*/  MUFU.EX2 R105, R105 ;  /* 0x0000006900697308 */ /* 0x000ff00000000800 */
[----:B------:R-:W1:Y:S08]  /*3340*/  MUFU.EX2 R30, R30 ;  /* 0x0000001e001e7308 */ /* 0x000e700000000800 */
[----:B------:R-:W-:Y:S08]  /*3350*/  MUFU.EX2 R11, R11 ;  /* 0x0000000b000b7308 */ /* 0x000ff00000000800 */
[----:B------:R-:W2:Y:S08]  /*3360*/  MUFU.EX2 R106, R106 ;  /* 0x0000006a006a7308 */ /* 0x000eb00000000800 */
[----:B------:R2:W-:Y:S08]  /*3370*/  MUFU.EX2 R107, R99 ;  /* 0x00000063006b7308 */ /* 0x0005f00000000800 */
[----:B------:R-:W3:Y:S01]  /*3380*/  MUFU.EX2 R28, R28 ;  /* 0x0000001c001c7308 */ /* 0x000ee20000000800 */
[----:B0-----:R-:W-:Y:S01]  /*3390*/  FADD R100, R104, R9 ;  /* 0x0000000968647221 */ /* 0x001fe20000000000 */
[----:B-1----:R-:W-:Y:S01]  /*33a0*/  FADD R101, R105, R30 ;  /* 0x0000001e69657221 */ /* 0x002fe20000000000 */
[----:B--2---:R-:W-:-:S03]  /*33b0*/  FADD R99, R11, R106 ;  /* 0x0000006a0b637221 */ /* 0x004fc60000000000 */
[----:B------:R-:W0:Y:S04]  /*33c0*/  SHFL.BFLY PT, R103, R100, 0x2, 0x1f ;  /* 0x0c401f0064677f89 */ /* 0x000e2800000e0000 */
[----:B------:R-:W1:Y:S01]  /*33d0*/  SHFL.BFLY PT, R108, R101, 0x2, 0x1f ;  /* 0x0c401f00656c7f89 */ /* 0x000e6200000e0000 */
[----:B---3--:R-:W-:-:S03]  /*33e0*/  FADD R102, R107, R28 ;  /* 0x0000001c6b667221 */ /* 0x008fc60000000000 */
[----:B------:R-:W2:Y:S04]  /*33f0*/  SHFL.BFLY PT, R110, R99, 0x2, 0x1f ;  /* 0x0c401f00636e7f89 */ /* 0x000ea800000e0000 */
[----:B------:R-:W3:Y:S01]  /*3400*/  SHFL.BFLY PT, R113, R102, 0x2, 0x1f ;  /* 0x0c401f0066717f89 */ /* 0x000ee200000e0000 */
[----:B0-----:R-:W-:Y:S01]  /*3410*/  FADD R103, R100, R103 ;  /* 0x0000006764677221 */ /* 0x001fe20000000000 */
[----:B-1----:R-:W-:-:S04]  /*3420*/  FADD R109, R101, R108 ;  /* 0x0000006c656d7221 */ /* 0x002fc80000000000 */
[----:B------:R-:W0:Y:S01]  /*3430*/  SHFL.BFLY PT, R108, R103, 0x1, 0x1f ;  /* 0x0c201f00676c7f89 */ /* 0x000e2200000e0000 */
[----:B--2---:R-:W-:Y:S01]  /*3440*/  FADD R111, R99, R110 ;  /* 0x0000006e636f7221 */ /* 0x004fe20000000000 */
[----:B---3--:R-:W-:Y:S02]  /*3450*/  FADD R113, R102, R113 ;  /* 0x0000007166717221 */ /* 0x008fe40000000000 */
[----:B------:R-:W1:Y:S04]  /*3460*/  SHFL.BFLY PT, R110, R109, 0x1, 0x1f ;  /* 0x0c201f006d6e7f89 */ /* 0x000e6800000e0000 */
[----:B------:R-:W2:Y:S04]  /*3470*/  SHFL.BFLY PT, R112, R111, 0x1, 0x1f ;  /* 0x0c201f006f707f89 */ /* 0x000ea800000e0000 */
[----:B------:R-:W3:Y:S01]  /*3480*/  SHFL.BFLY PT, R100, R113, 0x1, 0x1f ;  /* 0x0c201f0071647f89 */ /* 0x000ee200000e0000 */
[----:B0-----:R-:W-:Y:S01]  /*3490*/  FADD R108, R103, R108 ;  /* 0x0000006c676c7221 */ /* 0x001fe20000000000 */
[----:B------:R-:W-:Y:S01]  /*34a0*/  BAR.SYNC.DEFER_BLOCKING 0x0 ;  /* 0x0000000000007b1d */ /* 0x000fe20000010000 */
[----:B-1----:R-:W-:Y:S01]  /*34b0*/  FADD R110, R109, R110 ;  /* 0x0000006e6d6e7221 */ /* 0x002fe20000000000 */
[----:B--2---:R-:W-:Y:S01]  /*34c0*/  FADD R112, R111, R112 ;  /* 0x000000706f707221 */ /* 0x004fe20000000000 */
[----:B---3--:R-:W-:-:S03]  /*34d0*/  FADD R101, R113, R100 ;  /* 0x0000006471657221 */ /* 0x008fc60000000000 */
[----:B------:R-:W-:Y:S04]  /*34e0*/  @P0 STS [R29+0x4000], R108 ;  /* 0x0040006c1d000388 */ /* 0x000fe80000000800 */
[----:B------:R-:W-:Y:S04]  /*34f0*/  @P0 STS [R31+0x4000], R110 ;  /* 0x0040006e1f000388 */ /* 0x000fe80000000800 */
[----:B------:R-:W-:Y:S04]  /*3500*/  @P0 STS [R97+0x4000], R112 ;  /* 0x0040007061000388 */ /* 0x000fe80000000800 */
[----:B------:R-:W-:Y:S01]  /*3510*/  @P0 STS [R96+0x4000], R101 ;  /* 0x0040006560000388 */ /* 0x000fe20000000800 */
[----:B------:R-:W-:Y:S06]  /*3520*/  BAR.SYNC.DEFER_BLOCKING 0x0 ;  /* 0x0000000000007b1d */ /* 0x000fec0000010000 */
[----:B------:R-:W0:Y:S04]  /*3530*/  @!P6 LDS R23, [R98+0x4000] ;  /* 0x004000006217e984 */ /* 0x000e280000000800 */
[----:B0-----:R-:W0:Y:S02]  /*3540*/  SHFL.BFLY PT, R100, R23, 0x2, 0x1f ;  /* 0x0c401f0017647f89 */ /* 0x001e2400000e0000 */
[----:B0-----:R-:W-:-:S05]  /*3550*/  FADD R100, R23, R100 ;  /* 0x0000006417647221 */ /* 0x001fca0000000000 */
[----:B------:R-:W0:Y:S02]  /*3560*/  SHFL.BFLY PT, R99, R100, 0x1, 0x1f ;  /* 0x0c201f0064637f89 */ /* 0x000e2400000e0000 */
[----:B0-----:R-:W-:-:S05]  /*3570*/  FADD R99, R100, R99 ;  /* 0x0000006364637221 */ /* 0x001fca0000000000 */
[----:B------:R0:W-:Y:S01]  /*3580*/  @P0 STS [R98+0x4000], R99 ;  /* 0x0040006362000388 */ /* 0x0001e20000000800 */
[----:B------:R-:W-:Y:S01]  /*3590*/  BAR.SYNC.DEFER_BLOCKING 0x0 ;  /* 0x0000000000007b1d */ /* 0x000fe20000010000 */
[----:B------:R-:W-:-:S04]  /*35a0*/  IMAD.WIDE R114, R6, 0x2, R152 ;  /* 0x0000000206727825 */ /* 0x000fc800078e0298 */
[----:B------:R-:W-:-:S04]  /*35b0*/  IMAD.WIDE R112, R6, 0x2, R150 ;  /* 0x0000000206707825 */ /* 0x000fc800078e0296 */
[----:B------:R-:W-:-:S04]  /*35c0*/  IMAD.WIDE R224, R6, 0x2, R158 ;  /* 0x0000000206e07825 */ /* 0x000fc800078e029e */
[----:B------:R-:W-:-:S04]  /*35d0*/  IMAD.WIDE R126, R6, 0x2, R156 ;  /* 0x00000002067e7825 */ /* 0x000fc800078e029c */
[----:B------:R-:W-:-:S04]  /*35e0*/  IMAD.WIDE R110, R6, 0x2, R148 ;  /* 0x00000002066e7825 */ /* 0x000fc800078e0294 */
[C---:B------:R-:W-:Y:S01]  /*35f0*/  IMAD.WIDE R108, R6.reuse, 0x2, R146 ;  /* 0x00000002066c7825 */ /* 0x040fe200078e0292 */
[----:B------:R1:W2:Y:S03]  /*3600*/  LDG.E.U16 R97, desc[UR10][R114.64] ;  /* 0x0000000a72617981 */ /* 0x0002a6000c1e1500 */
[C---:B------:R-:W-:Y:S01]  /*3610*/  IMAD.WIDE R102, R6.reuse, 0x2, R144 ;  /* 0x0000000206667825 */ /* 0x040fe200078e0290 */
[----:B------:R3:W4:Y:S03]  /*3620*/  LDG.E.U16 R120, desc[UR10][R112.64] ;  /* 0x0000000a70787981 */ /* 0x000726000c1e1500 */
[C---:B------:R-:W-:Y:S01]  /*3630*/  IMAD.WIDE R100, R6.reuse, 0x2, R142 ;  /* 0x0000000206647825 */ /* 0x040fe200078e028e */
[----:B------:R5:W4:Y:S03]  /*3640*/  LDG.E.U16 R29, desc[UR10][R224.64] ;  /* 0x0000000ae01d7981 */ /* 0x000b26000c1e1500 */
[C---:B0-----:R-:W-:Y:S01]  /*3650*/  IMAD.WIDE R98, R6.reuse, 0x2, R140 ;  /* 0x0000000206627825 */ /* 0x041fe200078e028c */
[----:B------:R0:W4:Y:S03]  /*3660*/  LDG.E.U16 R31, desc[UR10][R126.64] ;  /* 0x0000000a7e1f7981 */ /* 0x000126000c1e1500 */
[C---:B-1----:R-:W-:Y:S01]  /*3670*/  IMAD.WIDE R114, R6.reuse, 0x2, R132 ;  /* 0x0000000206727825 */ /* 0x042fe200078e0284 */
[----:B------:R-:W4:Y:S03]  /*3680*/  LDG.E.U16 R122, desc[UR10][R110.64] ;  /* 0x0000000a6e7a7981 */ /* 0x000f26000c1e1500 */
[C---:B---3--:R-:W-:Y:S01]  /*3690*/  IMAD.WIDE R112, R6.reuse, 0x2, R130 ;  /* 0x0000000206707825 */ /* 0x048fe200078e0282 */
[----:B------:R1:W3:Y:S03]  /*36a0*/  LDG.E.U16 R124, desc[UR10][R108.64] ;  /* 0x0000000a6c7c7981 */ /* 0x0002e6000c1e1500 */
[C---:B------:R-:W-:Y:S01]  /*36b0*/  IMAD.WIDE R116, R6.reuse, 0x2, R154 ;  /* 0x0000000206747825 */ /* 0x040fe200078e029a */
[----:B------:R1:W3:Y:S03]  /*36c0*/  LDG.E.U16 R226, desc[UR10][R102.64] ;  /* 0x0000000a66e27981 */ /* 0x0002e6000c1e1500 */
[C---:B-----5:R-:W-:Y:S01]  /*36d0*/  IMAD.WIDE R224, R6.reuse, 0x2, R138 ;  /* 0x0000000206e07825 */ /* 0x060fe200078e028a */
[----:B------:R5:W3:Y:S03]  /*36e0*/  LDG.E.U16 R227, desc[UR10][R100.64] ;  /* 0x0000000a64e37981 */ /* 0x000ae6000c1e1500 */
[C---:B0-----:R-:W-:Y:S01]  /*36f0*/  IMAD.WIDE R126, R6.reuse, 0x2, R136 ;  /* 0x00000002067e7825 */ /* 0x041fe200078e0288 */
[----:B------:R0:W3:Y:S03]  /*3700*/  LDG.E.U16 R228, desc[UR10][R98.64] ;  /* 0x0000000a62e47981 */ /* 0x0000e6000c1e1500 */
[C---:B-1----:R-:W-:Y:S01]  /*3710*/  IMAD.WIDE R108, R6.reuse, 0x2, R36 ;  /* 0x00000002066c7825 */ /* 0x042fe200078e0224 */
[----:B------:R-:W3:Y:S03]  /*3720*/  LDG.E.U16 R232, desc[UR10][R114.64] ;  /* 0x0000000a72e87981 */ /* 0x000ee6000c1e1500 */
[C---:B------:R-:W-:Y:S01]  /*3730*/  IMAD.WIDE R102, R6.reuse, 0x2, R34 ;  /* 0x0000000206667825 */ /* 0x040fe200078e0222 */
[----:B------:R1:W3:Y:S03]  /*3740*/  LDG.E.U16 R233, desc[UR10][R112.64] ;  /* 0x0000000a70e97981 */ /* 0x0002e6000c1e1500 */
[C---:B-----5:R-:W-:Y:S01]  /*3750*/  IMAD.WIDE R100, R6.reuse, 0x2, R32 ;  /* 0x0000000206647825 */ /* 0x060fe200078e0220 */
[----:B------:R5:W3:Y:S03]  /*3760*/  LDG.E.U16 R96, desc[UR10][R116.64] ;  /* 0x0000000a74607981 */ /* 0x000ae6000c1e1500 */
[C---:B0-----:R-:W-:Y:S01]  /*3770*/  IMAD.WIDE R98, R6.reuse, 0x2, R128 ;  /* 0x0000000206627825 */ /* 0x041fe200078e0280 */
[----:B------:R-:W3:Y:S03]  /*3780*/  LDG.E.U16 R229, desc[UR10][R224.64] ;  /* 0x0000000ae0e57981 */ /* 0x000ee6000c1e1500 */
[C---:B------:R-:W-:Y:S01]  /*3790*/  IMAD.WIDE R110, R6.reuse, 0x2, R38 ;  /* 0x00000002066e7825 */ /* 0x040fe200078e0226 */
[----:B------:R0:W3:Y:S03]  /*37a0*/  LDG.E.U16 R230, desc[UR10][R126.64] ;  /* 0x0000000a7ee67981 */ /* 0x0000e6000c1e1500 */
[C---:B-1----:R-:W-:Y:S01]  /*37b0*/  IMAD.WIDE R112, R6.reuse, 0x2, R40 ;  /* 0x0000000206707825 */ /* 0x042fe200078e0228 */
[----:B------:R1:W3:Y:S03]  /*37c0*/  LDG.E.U16 R235, desc[UR10][R98.64] ;  /* 0x0000000a62eb7981 */ /* 0x0002e6000c1e1500 */
[C---:B------:R-:W-:Y:S01]  /*37d0*/  IMAD.WIDE R114, R6.reuse, 0x2, R42 ;  /* 0x0000000206727825 */ /* 0x040fe200078e022a */
[----:B------:R1:W3:Y:S03]  /*37e0*/  LDG.E.U16 R238, desc[UR10][R100.64] ;  /* 0x0000000a64ee7981 */ /* 0x0002e6000c1e1500 */
[C---:B-----5:R-:W-:Y:S01]  /*37f0*/  IMAD.WIDE R116, R6.reuse, 0x2, R134 ;  /* 0x0000000206747825 */ /* 0x060fe200078e0286 */
[----:B------:R5:W3:Y:S03]  /*3800*/  LDG.E.U16 R239, desc[UR10][R102.64] ;  /* 0x0000000a66ef7981 */ /* 0x000ae6000c1e1500 */
[C---:B0-----:R-:W-:Y:S01]  /*3810*/  IMAD.WIDE R126, R6.reuse, 0x2, R46 ;  /* 0x00000002067e7825 */ /* 0x041fe200078e022e */
[----:B------:R0:W3:Y:S03]  /*3820*/  LDG.E.U16 R240, desc[UR10][R108.64] ;  /* 0x0000000a6cf07981 */ /* 0x0000e6000c1e1500 */
        /* <DEDUP_REMOVED lines=9> */
[----:B------:R-:W3:Y:S03]  /*38c0*/  LDG.E.U16 R127, desc[UR10][R126.64] ;  /* 0x0000000a7e7f7981 */ /* 0x000ee6000c1e1500 */
[C---:B------:R-:W-:Y:S01]  /*38d0*/  IMAD.WIDE R110, R6.reuse, 0x2, R58 ;  /* 0x00000002066e7825 */ /* 0x040fe200078e023a */
[----:B------:R-:W3:Y:S03]  /*38e0*/  LDG.E.U16 R224, desc[UR10][R224.64] ;  /* 0x0000000ae0e07981 */ /* 0x000ee6000c1e1500 */
[C---:B-1----:R-:W-:Y:S01]  /*38f0*/  IMAD.WIDE R112, R6.reuse, 0x2, R60 ;  /* 0x0000000206707825 */ /* 0x042fe200078e023c */
[----:B------:R-:W3:Y:S03]  /*3900*/  LDG.E.U16 R98, desc[UR10][R98.64] ;  /* 0x0000000a62627981 */ /* 0x000ee6000c1e1500 */
[C---:B------:R-:W-:Y:S01]  /*3910*/  IMAD.WIDE R114, R6.reuse, 0x2, R62 ;  /* 0x0000000206727825 */ /* 0x040fe200078e023e */
[----:B------:R0:W3:Y:S03]  /*3920*/  LDG.E.U16 R100, desc[UR10][R100.64] ;  /* 0x0000000a64647981 */ /* 0x0000e6000c1e1500 */
[----:B-----5:R-:W-:Y:S01]  /*3930*/  IMAD.WIDE R116, R6, 0x2, R44 ;  /* 0x0000000206747825 */ /* 0x020fe200078e022c */
[----:B------:R-:W5:Y:S04]  /*3940*/  LDG.E.U16 R102, desc[UR10][R102.64] ;  /* 0x0000000a66667981 */ /* 0x000f68000c1e1500 */
[----:B------:R1:W5:Y:S04]  /*3950*/  LDG.E.U16 R244, desc[UR10][R116.64] ;  /* 0x0000000a74f47981 */ /* 0x000368000c1e1500 */
[----:B------:R1:W5:Y:S04]  /*3960*/  LDG.E.U16 R108, desc[UR10][R108.64] ;  /* 0x0000000a6c6c7981 */ /* 0x000368000c1e1500 */
[----:B------:R-:W5:Y:S04]  /*3970*/  LDG.E.U16 R110, desc[UR10][R110.64] ;  /* 0x0000000a6e6e7981 */ /* 0x000f68000c1e1500 */
[----:B------:R1:W5:Y:S04]  /*3980*/  LDG.E.U16 R112, desc[UR10][R112.64] ;  /* 0x0000000a70707981 */ /* 0x000368000c1e1500 */
[----:B------:R-:W5:Y:S01]  /*3990*/  LDG.E.U16 R114, desc[UR10][R114.64] ;  /* 0x0000000a72727981 */ /* 0x000f62000c1e1500 */
[C---:B0-----:R-:W-:Y:S01]  /*39a0*/  LOP3.LUT R101, R236.reuse, 0x7, RZ, 0xc0, !PT ;  /* 0x00000007ec657812 */ /* 0x041fe200078ec0ff */
[C---:B-1----:R-:W-:Y:S01]  /*39b0*/  IMAD.SHL.U32 R116, R236.reuse, 0x8, RZ ;  /* 0x00000008ec747824 */ /* 0x042fe200078e00ff */
[C---:B------:R-:W-:Y:S01]  /*39c0*/  LOP3.LUT R99, R236.reuse, 0xe0, RZ, 0xc0, !PT ;  /* 0x000000e0ec637812 */ /* 0x040fe200078ec0ff */
[----:B------:R-:W-:Y:S01]  /*39d0*/  IMAD.SHL.U32 R103, R236, 0x2, RZ ;  /* 0x00000002ec677824 */ /* 0x000fe200078e00ff */
[----:B------:R-:W-:Y:S01]  /*39e0*/  LDS R7, [R7+0x4000] ;  /* 0x0040000007077984 */ /* 0x000fe20000000800 */
[----:B------:R-:W-:Y:S01]  /*39f0*/  IMAD.SHL.U32 R101, R101, 0x40, RZ ;  /* 0x0000004065657824 */ /* 0x000fe200078e00ff */
[----:B------:R-:W-:-:S02]  /*3a00*/  LEA R99, R99, UR6, 0x4 ;  /* 0x0000000663637c11 */ /* 0x000fc4000f8e20ff */
[----:B------:R-:W-:Y:S01]  /*3a10*/  LOP3.LUT R126, R103, 0x30, R116, 0x48, !PT ;  /* 0x00000030677e7812 */ /* 0x000fe200078e4874 */
[----:B------:R-:W-:Y:S03]  /*3a20*/  LDS R118, [R118+0x4000] ;  /* 0x0040000076767984 */ /* 0x000fe60000000800 */
[----:B------:R-:W-:Y:S01]  /*3a30*/  IADD3 R126, R101, R99, R126 ;  /* 0x00000063657e7210 */ /* 0x000fe20007ffe07e */
[----:B------:R-:W-:Y:S01]  /*3a40*/  LDS R117, [R234+0x4000] ;  /* 0x00400000ea757984 */ /* 0x000fe20000000800 */
[----:B------:R-:W-:-:S04]  /*3a50*/  LOP3.LUT R99, R236, 0x60, RZ, 0xc0, !PT ;  /* 0x00000060ec637812 */ /* 0x000fc800078ec0ff */
[----:B------:R-:W-:Y:S01]  /*3a60*/  SHF.R.U32.HI R103, RZ, 0x1, R99 ;  /* 0x00000001ff677819 */ /* 0x000fe20000011663 */
[C---:B------:R-:W-:Y:S01]  /*3a70*/  IMAD.SHL.U32 R99, R236.reuse, 0x40, RZ ;  /* 0x00000040ec637824 */ /* 0x040fe200078e00ff */
[----:B------:R-:W-:-:S04]  /*3a80*/  LOP3.LUT R101, R236, 0x1f, RZ, 0xc0, !PT ;  /* 0x0000001fec657812 */ /* 0x000fc800078ec0ff */
[----:B------:R-:W-:Y:S02]  /*3a90*/  LOP3.LUT R99, R99, 0x3c0, RZ, 0xc0, !PT ;  /* 0x000003c063637812 */ /* 0x000fe400078ec0ff */
[----:B------:R-:W-:Y:S02]  /*3aa0*/  LEA R246, R101, UR6, 0x6 ;  /* 0x0000000665f67c11 */ /* 0x000fe4000f8e30ff */
[--C-:B------:R-:W-:Y:S02]  /*3ab0*/  LOP3.LUT R101, R99, 0x30, R116.reuse, 0xf8, !PT ;  /* 0x0000003063657812 */ /* 0x100fe400078ef874 */
[----:B------:R-:W-:Y:S02]  /*3ac0*/  LOP3.LUT R99, R236, 0xc0, RZ, 0xc0, !PT ;  /* 0x000000c0ec637812 */ /* 0x000fe400078ec0ff */
[----:B------:R-:W-:Y:S02]  /*3ad0*/  LOP3.LUT R103, R103, 0x30, R116, 0x78, !PT ;  /* 0x0000003067677812 */ /* 0x000fe400078e7874 */
[----:B------:R-:W-:Y:S01]  /*3ae0*/  SHF.R.U32.HI R116, RZ, 0x2, R99 ;  /* 0x00000002ff747819 */ /* 0x000fe20000011663 */
[----:B------:R-:W-:-:S05]  /*3af0*/  IMAD.SHL.U32 R99, R3, 0x2, RZ ;  /* 0x0000000203637824 */ /* 0x000fca00078e00ff */
[----:B------:R-:W-:Y:S02]  /*3b00*/  LOP3.LUT R109, R99, R116, RZ, 0x3c, !PT ;  /* 0x00000074636d7212 */ /* 0x000fe400078e3cff */
[----:B------:R-:W-:Y:S01]  /*3b10*/  LDS R116, [R237+0x4000] ;  /* 0x00400000ed747984 */ /* 0x000fe20000000800 */
[----:B------:R-:W-:Y:S01]  /*3b20*/  BAR.SYNC.DEFER_BLOCKING 0x0 ;  /* 0x0000000000007b1d */ /* 0x000fe20000010000 */
[----:B------:R-:W-:Y:S02]  /*3b30*/  IADD3 R246, R103, R246, RZ ;  /* 0x000000f667f67210 */ /* 0x000fe40007ffe0ff */
[----:B------:R-:W-:Y:S02]  /*3b40*/  F2FP.BF16.F32.PACK_AB R105, R30, R105 ;  /* 0x000000691e69723e */ /* 0x000fe400000010ff */
[----:B------:R-:W-:Y:S02]  /*3b50*/  F2FP.BF16.F32.PACK_AB R106, R106, R11 ;  /* 0x0000000b6a6a723e */ /* 0x000fe400000010ff */
[----:B------:R-:W-:-:S02]  /*3b60*/  F2FP.BF16.F32.PACK_AB R107, R28, R107 ;  /* 0x0000006b1c6b723e */ /* 0x000fc400000010ff */
[----:B------:R-:W-:Y:S02]  /*3b70*/  F2FP.BF16.F32.PACK_AB R104, R9, R104 ;  /* 0x000000680968723e */ /* 0x000fe400000010ff */
[----:B------:R-:W-:Y:S01]  /*3b80*/  LOP3.LUT R236, R101, 0x10, R236, 0x78, !PT ;  /* 0x0000001065ec7812 */ /* 0x000fe200078e78ec */
[----:B------:R-:W-:Y:S01]  /*3b90*/  FADD R8, -R125, R8 ;  /* 0x000000087d087221 */ /* 0x000fe20000000100 */
[----:B------:R-:W-:-:S03]  /*3ba0*/  FADD R9, -R123, R14 ;  /* 0x0000000e7b097221 */ /* 0x000fc60000000100 */
[----:B------:R-:W-:Y:S01]  /*3bb0*/  FMUL R14, R8, 1.4426950216293334961 ;  /* 0x3fb8aa3b080e7820 */ /* 0x000fe20000400000 */
[----:B------:R-:W-:Y:S01]  /*3bc0*/  FADD R8, -R121, R10 ;  /* 0x0000000a79087221 */ /* 0x000fe20000000100 */
[----:B------:R-:W-:-:S04]  /*3bd0*/  FMUL R9, R9, 1.4426950216293334961 ;  /* 0x3fb8aa3b09097820 */ /* 0x000fc80000400000 */
[----:B------:R-:W0:Y:S02]  /*3be0*/  MUFU.EX2 R14, R14 ;  /* 0x0000000e000e7308 */ /* 0x000e240000000800 */
[C---:B0-----:R-:W-:Y:S01]  /*3bf0*/  FMUL R92, R14.reuse, R92 ;  /* 0x0000005c0e5c7220 */ /* 0x041fe20000400000 */
[C---:B------:R-:W-:Y:S01]  /*3c00*/  FMUL R93, R14.reuse, R93 ;  /* 0x0000005d0e5d7220 */ /* 0x040fe20000400000 */
[C---:B------:R-:W-:Y:S01]  /*3c10*/  FMUL R68, R14.reuse, R68 ;  /* 0x000000440e447220 */ /* 0x040fe20000400000 */
[C---:B------:R-:W-:Y:S01]  /*3c20*/  FMUL R69, R14.reuse, R69 ;  /* 0x000000450e457220 */ /* 0x040fe20000400000 */
[C---:B------:R-:W-:Y:S01]  /*3c30*/  FMUL R76, R14.reuse, R76 ;  /* 0x0000004c0e4c7220 */ /* 0x040fe20000400000 */
[C---:B------:R-:W-:Y:S01]  /*3c40*/  FMUL R77, R14.reuse, R77 ;  /* 0x0000004d0e4d7220 */ /* 0x040fe20000400000 */
[----:B------:R-:W-:Y:S01]  /*3c50*/  FMUL R113, R14, R73 ;  /* 0x000000490e717220 */ /* 0x000fe20000400000 */
[----:B--2---:R-:W-:Y:S04]  /*3c60*/  STS.U16 [R109+UR6+0x4600], R97 ;  /* 0x004600616d007988 */ /* 0x004fe80008000406 */
[----:B----4-:R-:W-:Y:S04]  /*3c70*/  STS.U16 [R109+UR6+0x4800], R120 ;  /* 0x004800786d007988 */ /* 0x010fe80008000406 */
[----:B------:R-:W-:Y:S04]  /*3c80*/  STS.U16 [R109+UR6+0x4000], R29 ;  /* 0x0040001d6d007988 */ /* 0x000fe80008000406 */
[----:B------:R-:W-:Y:S04]  /*3c90*/  STS.U16 [R109+UR6+0x4200], R31 ;  /* 0x0042001f6d007988 */ /* 0x000fe80008000406 */
[----:B------:R-:W-:Y:S04]  /*3ca0*/  STS.U16 [R109+UR6+0x4a00], R122 ;  /* 0x004a007a6d007988 */ /* 0x000fe80008000406 */
[----:B---3--:R-:W-:Y:S04]  /*3cb0*/  STS.U16 [R109+UR6+0x4c00], R124 ;  /* 0x004c007c6d007988 */ /* 0x008fe80008000406 */
        /* <DEDUP_REMOVED lines=20> */
[----:B-----5:R-:W-:Y:S04]  /*3e00*/  STS.U16 [R109+UR6+0x7600], R102 ;  /* 0x007600666d007988 */ /* 0x020fe80008000406 */
[----:B------:R-:W-:Y:S04]  /*3e10*/  STS.U16 [R109+UR6+0x6c00], R244 ;  /* 0x006c00f46d007988 */ /* 0x000fe80008000406 */
[----:B------:R-:W-:Y:S04]  /*3e20*/  STS.U16 [R109+UR6+0x7800], R108 ;  /* 0x0078006c6d007988 */ /* 0x000fe80008000406 */
[----:B------:R-:W-:Y:S04]  /*3e30*/  STS.U16 [R109+UR6+0x7a00], R110 ;  /* 0x007a006e6d007988 */ /* 0x000fe80008000406 */
[----:B------:R0:W-:Y:S04]  /*3e40*/  STS.U16 [R109+UR6+0x7c00], R112 ;  /* 0x007c00706d007988 */ /* 0x0001e80008000406 */
[----:B------:R1:W-:Y:S04]  /*3e50*/  STS.U16 [R109+UR6+0x7e00], R114 ;  /* 0x007e00726d007988 */ /* 0x0003e80008000406 */
[----:B------:R-:W-:Y:S01]  /*3e60*/  STSM.16.M88.4 [R246+0x8000], R104 ;  /* 0x00800068f6007844 */ /* 0x000fe20000000200 */
[----:B------:R-:W-:Y:S01]  /*3e70*/  BAR.SYNC.DEFER_BLOCKING 0x0 ;  /* 0x0000000000007b1d */ /* 0x000fe20000010000 */
[----:B0-----:R-:W-:Y:S01]  /*3e80*/  FMUL R112, R8, 1.4426950216293334961 ;  /* 0x3fb8aa3b08707820 */ /* 0x001fe20000400000 */
[----:B------:R-:W-:-:S04]  /*3e90*/  FADD R8, -R119, R12 ;  /* 0x0000000c77087221 */ /* 0x000fc80000000100 */
[----:B------:R0:W2:Y:S01]  /*3ea0*/  MUFU.EX2 R127, R9 ;  /* 0x00000009007f7308 */ /* 0x0000a20000000800 */
[----:B------:R-:W-:Y:S01]  /*3eb0*/  FMUL R225, R8, 1.4426950216293334961 ;  /* 0x3fb8aa3b08e17820 */ /* 0x000fe20000400000 */
[----:B------:R-:W-:Y:S04]  /*3ec0*/  LDSM.16.M88.4 R96, [R236+UR6+0x8000] ;  /* 0x00800006ec60783b */ /* 0x000fe80008000200 */
[----:B------:R-:W3:Y:S04]  /*3ed0*/  LDSM.16.M88.4 R28, [R126+0x4000] ;  /* 0x004000007e1c783b */ /* 0x000ee80000000200 */
[----:B------:R-:W4:Y:S04]  /*3ee0*/  LDSM.16.M88.4 R100, [R126+0x5000] ;  /* 0x005000007e64783b */ /* 0x000f280000000200 */
[----:B------:R-:W5:Y:S04]  /*3ef0*/  LDSM.16.M88.4 R108, [R126+0x6000] ;  /* 0x006000007e6c783b */ /* 0x000f680000000200 */
[----:B------:R-:W5:Y:S04]  /*3f00*/  LDSM.16.M88.4 R104, [R126+0x7000] ;  /* 0x007000007e68783b */ /* 0x000f680000000200 */
[----:B0-----:R-:W0:Y:S01]  /*3f10*/  LDSM.16.M88.4 R8, [R236+UR6+0x8400] ;  /* 0x00840006ec08783b */ /* 0x001e220008000200 */
[----:B------:R1:W5:Y:S01]  /*3f20*/  MUFU.EX2 R12, R112 ;  /* 0x00000070000c7308 */ /* 0x0003620000000800 */
[C---:B--2---:R-:W-:Y:S01]  /*3f30*/  FMUL R94, R127.reuse, R94 ;  /* 0x0000005e7f5e7220 */ /* 0x044fe20000400000 */
[C---:B------:R-:W-:Y:S01]  /*3f40*/  FMUL R95, R127.reuse, R95 ;  /* 0x0000005f7f5f7220 */ /* 0x040fe20000400000 */
[C---:B------:R-:W-:Y:S01]  /*3f50*/  FMUL R70, R127.reuse, R70 ;  /* 0x000000467f467220 */ /* 0x040fe20000400000 */
[C---:B------:R-:W-:Y:S01]  /*3f60*/  FMUL R71, R127.reuse, R71 ;  /* 0x000000477f477220 */ /* 0x040fe20000400000 */
[C---:B------:R-:W-:Y:S01]  /*3f70*/  FMUL R78, R127.reuse, R78 ;  /* 0x0000004e7f4e7220 */ /* 0x040fe20000400000 */
[C---:B------:R-:W-:Y:S01]  /*3f80*/  FMUL R79, R127.reuse, R79 ;  /* 0x0000004f7f4f7220 */ /* 0x040fe20000400000 */
[C---:B-1----:R-:W-:Y:S01]  /*3f90*/  FMUL R114, R127.reuse, R74 ;  /* 0x0000004a7f727220 */ /* 0x042fe20000400000 */
[----:B------:R-:W1:Y:S01]  /*3fa0*/  MUFU.EX2 R225, R225 ;  /* 0x000000e100e17308 */ /* 0x000e620000000800 */
[----:B------:R-:W-:Y:S01]  /*3fb0*/  FMUL R115, R127, R75 ;  /* 0x0000004b7f737220 */ /* 0x000fe20000400000 */
[----:B------:R-:W-:Y:S01]  /*3fc0*/  FMUL R112, R14, R72 ;  /* 0x000000480e707220 */ /* 0x000fe20000400000 */
[----:B------:R-:W-:-:S05]  /*3fd0*/  LOP3.LUT R120, R236, 0x20, RZ, 0x3c, !PT ;  /* 0x00000020ec787812 */ /* 0x000fca00078e3cff */
[----:B------:R-:W2:Y:S01]  /*3fe0*/  LDSM.16.M88.4 R72, [R120+UR6+0x8000] ;  /* 0x008000067848783b */ /* 0x000ea20008000200 */
[C---:B---3--:R-:W-:Y:S06]  /*3ff0*/  HMMA.16816.F32.BF16 R92, R96.reuse, R28, R92 ;  /* 0x0000001c605c723c */ /* 0x048fec000004185c */
[C---:B----4-:R-:W-:Y:S06]  /*4000*/  HMMA.16816.F32.BF16 R68, R96.reuse, R100, R68 ;  /* 0x000000646044723c */ /* 0x050fec0000041844 */
[C---:B-----5:R-:W-:Y:S06]  /*4010*/  HMMA.16816.F32.BF16 R76, R96.reuse, R108, R76 ;  /* 0x0000006c604c723c */ /* 0x060fec000004184c */
[----:B------:R-:W-:Y:S01]  /*4020*/  HMMA.16816.F32.BF16 R112, R96, R104, R112 ;  /* 0x000000686070723c */ /* 0x000fe20000041870 */
[----:B------:R-:W3:Y:S01]  /*4030*/  LDSM.16.M88.4 R96, [R120+UR6+0x8400] ;  /* 0x008400067860783b */ /* 0x000ee20008000200 */
[C---:B------:R-:W-:Y:S01]  /*4040*/  FMUL R80, R12.reuse, R80 ;  /* 0x000000500c507220 */ /* 0x040fe20000400000 */
[C---:B------:R-:W-:Y:S01]  /*4050*/  FMUL R81, R12.reuse, R81 ;  /* 0x000000510c517220 */ /* 0x040fe20000400000 */
[C---:B-1----:R-:W-:Y:S01]  /*4060*/  FMUL R82, R225.reuse, R82 ;  /* 0x00000052e1527220 */ /* 0x042fe20000400000 */
[C---:B------:R-:W-:Y:S01]  /*4070*/  FMUL R83, R225.reuse, R83 ;  /* 0x00000053e1537220 */ /* 0x040fe20000400000 */
        /* <DEDUP_REMOVED lines=9> */
[----:B------:R-:W-:Y:S01]  /*4110*/  FMUL R89, R12, R89 ;  /* 0x000000590c597220 */ /* 0x000fe20000400000 */
[C---:B------:R-:W-:Y:S01]  /*4120*/  FMUL R90, R225.reuse, R90 ;  /* 0x0000005ae15a7220 */ /* 0x040fe20000400000 */
[----:B------:R-:W-:Y:S01]  /*4130*/  FMUL R91, R225, R91 ;  /* 0x0000005be15b7220 */ /* 0x000fe20000400000 */
[C---:B0-----:R-:W-:Y:S01]  /*4140*/  HMMA.16816.F32.BF16 R80, R8.reuse, R28, R80 ;  /* 0x0000001c0850723c */ /* 0x041fe20000041850 */
[----:B------:R-:W-:Y:S01]  /*4150*/  UIADD3 UR4, UP0, UR4, 0x20, URZ ;  /* 0x0000002004047890 */ /* 0x000fe2000ff1e03f */
[----:B------:R-:W0:Y:S04]  /*4160*/  LDC R29, c[0x0][0x264] ;  /* 0x00009900ff1d7b82 */ /* 0x000e280000000800 */
[C---:B------:R-:W-:Y:S06]  /*4170*/  HMMA.16816.F32.BF16 R64, R8.reuse, R100, R64 ;  /* 0x000000640840723c */ /* 0x040fec0000041840 */
[C---:B------:R-:W-:Y:S06]  /*4180*/  HMMA.16816.F32.BF16 R84, R8.reuse, R108, R84 ;  /* 0x0000006c0854723c */ /* 0x040fec0000041854 */
[----:B------:R-:W-:Y:S01]  /*4190*/  HMMA.16816.F32.BF16 R8, R8, R104, R88 ;  /* 0x000000680808723c */ /* 0x000fe20000041858 */
[----:B------:R-:W-:-:S05]  /*41a0*/  UIADD3.X UR5, URZ, UR5, URZ, UP0, !UPT ;  /* 0x000000053f057290 */ /* 0x000fca00087fe43f */
[-C--:B--2---:R-:W-:Y:S06]  /*41b0*/  HMMA.16816.F32.BF16 R92, R72, R30.reuse, R92 ;  /* 0x0000001e485c723c */ /* 0x084fec000004185c */
[----:B---3--:R-:W-:Y:S01]  /*41c0*/  HMMA.16816.F32.BF16 R80, R96, R30, R80 ;  /* 0x0000001e6050723c */ /* 0x008fe20000041850 */
[----:B------:R-:W1:Y:S01]  /*41d0*/  LDC R31, c[0x0][0x254] ;  /* 0x00009500ff1f7b82 */ /* 0x000e620000000800 */
[----:B------:R-:W-:-:S10]  /*41e0*/  ISETP.LE.U32.AND P1, PT, R13, UR4, PT ;  /* 0x000000040d007c0c */ /* 0x000fd4000bf23070 */
[----:B------:R-:W-:Y:S07]  /*41f0*/  HMMA.16816.F32.BF16 R88, R96, R106, R8 ;  /* 0x0000006a6058723c */ /* 0x000fee0000041808 */
[----:B------:R-:W-:-:S05]  /*4200*/  IMAD.U32 R8, RZ, RZ, UR5 ;  /* 0x00000005ff087e24 */ /* 0x000fca000f8e00ff */
[----:B------:R-:W-:Y:S01]  /*4210*/  ISETP.GE.U32.AND.EX P1, PT, R8, RZ, PT, P1 ;  /* 0x000000ff0800720c */ /* 0x000fe20003f26110 */
[----:B------:R-:W-:Y:S01]  /*4220*/  HMMA.16816.F32.BF16 R68, R72, R102, R68 ;  /* 0x000000664844723c */ /* 0x000fe20000041844 */
[----:B------:R-:W-:Y:S01]  /*4230*/  FFMA R16, R12, R16, R7 ;  /* 0x000000100c107223 */ /* 0x000fe20000000007 */
[----:B------:R-:W-:-:S04]  /*4240*/  FFMA R26, R14, R26, R117 ;  /* 0x0000001a0e1a7223 */ /* 0x000fc80000000075 */
[----:B------:R-:W-:Y:S01]  /*4250*/  HMMA.16816.F32.BF16 R76, R72, R110, R76 ;  /* 0x0000006e484c723c */ /* 0x000fe2000004184c */
[----:B------:R-:W-:Y:S01]  /*4260*/  FFMA R15, R225, R15, R116 ;  /* 0x0000000fe10f7223 */ /* 0x000fe20000000074 */
[----:B------:R-:W-:Y:S01]  /*4270*/  FFMA R27, R127, R27, R118 ;  /* 0x0000001b7f1b7223 */ /* 0x000fe20000000076 */
[----:B0-----:R-:W-:-:S03]  /*4280*/  IMAD R6, R29, 0x20, R6 ;  /* 0x000000201d067824 */ /* 0x001fc600078e0206 */
[----:B------:R-:W-:Y:S01]  /*4290*/  HMMA.16816.F32.BF16 R72, R72, R106, R112 ;  /* 0x0000006a4848723c */ /* 0x000fe20000041870 */
[----:B-1----:R-:W-:Y:S01]  /*42a0*/  IMAD R24, R31, 0x20, R24 ;  /* 0x000000201f187824 */ /* 0x002fe200078e0218 */
[----:B------:R-:W-:Y:S01]  /*42b0*/  MOV R10, R121 ;  /* 0x00000079000a7202 */ /* 0x000fe20000000f00 */
[----:B------:R-:W-:-:S03]  /*42c0*/  IMAD.MOV.U32 R14, RZ, RZ, R123 ;  /* 0x000000ffff0e7224 */ /* 0x000fc600078e007b */
[----:B------:R-:W-:Y:S01]  /*42d0*/  HMMA.16816.F32.BF16 R64, R96, R102, R64 ;  /* 0x000000666040723c */ /* 0x000fe20000041840 */
[----:B------:R-:W-:Y:S02]  /*42e0*/  IMAD.MOV.U32 R12, RZ, RZ, R119 ;  /* 0x000000ffff0c7224 */ /* 0x000fe400078e0077 */
[----:B------:R-:W-:-:S03]  /*42f0*/  IMAD.MOV.U32 R8, RZ, RZ, R125 ;  /* 0x000000ffff087224 */ /* 0x000fc600078e007d */
[----:B------:R-:W-:Y:S01]  /*4300*/  HMMA.16816.F32.BF16 R84, R96, R110, R84 ;  /* 0x0000006e6054723c */ /* 0x000fe20000041854 */
[----:B------:R-:W-:-:S08]  /*4310*/  NOP ;  /* 0x0000000000007918 */ /* 0x000fd00000000000 */
[----:B------:R-:W-:-:S15]  /*4320*/  @!P1 BRA `(.L_x_1) ;  /* 0xffffffdc00149947 */ /* 0x000fde000383ffff */
.L_x_0:
[----:B------:R-:W-:Y:S01]  /*4330*/  MOV R21, R15 ;  /* 0x0000000f00157202 */ /* 0x000fe20000000f00 */
[----:B------:R-:W-:Y:S01]  /*4340*/  IMAD.MOV.U32 R34, RZ, RZ, R26 ;  /* 0x000000ffff227224 */ /* 0x000fe200078e001a */
[----:B------:R-:W-:Y:S01]  /*4350*/  IADD3 R17, R18, UR6, R17 ;  /* 0x0000000612117c10 */ /* 0x000fe2000fffe011 */
[----:B------:R-:W-:Y:S01]  /*4360*/  IMAD.MOV.U32 R18, RZ, RZ, R16 ;  /* 0x000000ffff127224 */ /* 0x000fe200078e0010 */
[C---:B------:R-:W-:Y:S01]  /*4370*/  FSETP.GT.AND P1, PT, |R21|.reuse, 8.50705917302346158658e+37, PT ;  /* 0x7e8000001500780b */ /* 0x040fe20003f24200 */
[C---:B------:R-:W-:Y:S01]  /*4380*/  FMUL R3, R34.reuse, 8388608 ;  /* 0x4b00000022037820 */ /* 0x040fe20000400000 */
[C---:B------:R-:W-:Y:S01]  /*4390*/  FSETP.GEU.AND P0, PT, |R21|.reuse, 1.175494350822287508e-38, PT ;  /* 0x008000001500780b */ /* 0x040fe20003f0e200 */
[C---:B------:R-:W-:Y:S01]  /*43a0*/  FMUL R8, R21.reuse, 8388608 ;  /* 0x4b00000015087820 */ /* 0x040fe20000400000 */
[----:B------:R-:W-:Y:S01]  /*43b0*/  FSETP.GEU.AND P2, PT, R34, 1.175494350822287508e-38, PT ;  /* 0x008000002200780b */ /* 0x000fe20003f4e000 */
[----:B------:R-:W-:Y:S01]  /*43c0*/  IMAD.MOV.U32 R31, RZ, RZ, R27 ;  /* 0x000000ffff1f7224 */ /* 0x000fe200078e001b */
[----:B------:R-:W-:Y:S01]  /*43d0*/  FSETP.GEU.AND P6, PT, R21, 1.175494350822287508e-38, PT ;  /* 0x008000001500780b */ /* 0x000fe20003fce000 */
[----:B------:R-:W-:Y:S01]  /*43e0*/  FMUL R7, R18, 8388608 ;  /* 0x4b00000012077820 */ /* 0x000fe20000400000 */
[----:B------:R-:W-:Y:S01]  /*43f0*/  FSEL R50, R3, R34, !P2 ;  /* 0x0000002203327208 */ /* 0x000fe20005000000 */
[----:B------:R-:W-:Y:S01]  /*4400*/  FMUL R6, R31, 8388608 ;  /* 0x4b0000001f067820 */ /* 0x000fe20000400000 */
[----:B------:R-:W-:Y:S01]  /*4410*/  FSEL R3, R8, R21, !P6 ;  /* 0x0000001508037208 */ /* 0x000fe20007000000 */
[----:B------:R-:W-:Y:S01]  /*4420*/  BAR.SYNC.DEFER_BLOCKING 0x0 ;  /* 0x0000000000007b1d */ /* 0x000fe20000010000 */
[----:B------:R-:W-:Y:S01]  /*4430*/  FSETP.GEU.AND P4, PT, R18, 1.175494350822287508e-38, PT ;  /* 0x008000001200780b */ /* 0x000fe20003f8e000 */
[----:B------:R-:W-:Y:S01]  /*4440*/  @P1 FMUL R21, R21, 0.25 ;  /* 0x3e80000015151820 */ /* 0x000fe20000400000 */
        /* <DEDUP_REMOVED lines=8> */
[----:B------:R-:W-:Y:S01]  /*44d0*/  @!P0 FMUL R21, R21, 16777216 ;  /* 0x4b80000015158820 */ /* 0x000fe20000400000 */
        /* <DEDUP_REMOVED lines=8> */
[----:B------:R-:W-:Y:S01]  /*4560*/  FSETP.GEU.AND P3, PT, R31, 1.175494350822287508e-38, PT ;  /* 0x008000001f00780b */ /* 0x000fe20003f6e000 */
[----:B------:R-:W-:Y:S01]  /*4570*/  VIADD R14, R3, 0xc0cafb0d ;  /* 0xc0cafb0d030e7836 */ /* 0x000fe20000000000 */
[----:B------:R-:W-:Y:S01]  /*4580*/  FSETP.GT.AND P0, PT, |R31|, 8.50705917302346158658e+37, PT ;  /* 0x7e8000001f00780b */ /* 0x000fe20003f04200 */
[----:B------:R-:W-:Y:S01]  /*4590*/  ULDC.64 UR4, c[0x0][0x270] ;  /* 0x00009c0000047ab9 */ /* 0x000fe20000000a00 */
[----:B------:R-:W-:Y:S01]  /*45a0*/  FSEL R52, R7, R18, !P4 ;  /* 0x0000001207347208 */ /* 0x000fe20006000000 */
[----:B------:R-:W-:Y:S01]  /*45b0*/  VIADD R7, R50, 0xc0cafb0d ;  /* 0xc0cafb0d32077836 */ /* 0x000fe20000000000 */
[----:B------:R-:W-:Y:S01]  /*45c0*/  FSEL R12, RZ, -23, P4 ;  /* 0xc1b80000ff0c7808 */ /* 0x000fe20002000000 */
[----:B------:R-:W-:Y:S01]  /*45d0*/  UIMAD UR4, UR7, UR4, URZ ;  /* 0x00000004070472a4 */ /* 0x000fe2000f8e023f */
[----:B------:R-:W-:Y:S01]  /*45e0*/  FSEL R97, R6, R31, !P3 ;  /* 0x0000001f06617208 */ /* 0x000fe20005800000 */
[----:B------:R-:W-:Y:S01]  /*45f0*/  VIADD R11, R52, 0xc0cafb0d ;  /* 0xc0cafb0d340b7836 */ /* 0x000fe20000000000 */
[----:B------:R-:W-:Y:S01]  /*4600*/  FSETP.GEU.AND P4, PT, |R31|, 1.175494350822287508e-38, PT ;  /* 0x008000001f00780b */ /* 0x000fe20003f8e200 */
[----:B------:R-:W-:Y:S01]  /*4610*/  USHF.L.U32 UR8, UR4, 0x1, URZ ;  /* 0x0000000104087899 */ /* 0x000fe2000800063f */
[----:B------:R-:W-:Y:S01]  /*4620*/  FSEL R6, RZ, -23, P2 ;  /* 0xc1b80000ff067808 */ /* 0x000fe20001000000 */
[----:B------:R-:W-:Y:S01]  /*4630*/  VIADD R9, R97, 0xc0cafb0d ;  /* 0xc0cafb0d61097836 */ /* 0x000fe20000000000 */
[----:B------:R-:W-:Y:S01]  /*4640*/  FSETP.GT.AND P2, PT, |R18|, 8.50705917302346158658e+37, PT ;  /* 0x7e8000001200780b */ /* 0x000fe20003f44200 */
[----:B------:R-:W-:Y:S01]  /*4650*/  @P0 FMUL R31, R31, 0.25 ;  /* 0x3e8000001f1f0820 */ /* 0x000fe20000400000 */
[----:B------:R-:W-:Y:S01]  /*4660*/  LOP3.LUT R13, R11, 0xff800000, RZ, 0xc0, !PT ;  /* 0xff8000000b0d7812 */ /* 0x000fe200078ec0ff */
[----:B------:R-:W-:Y:S01]  /*4670*/  @P0 FMUL R75, R75, 0.25 ;  /* 0x3e8000004b4b0820 */ /* 0x000fe20000400000 */
[----:B------:R-:W-:Y:S01]  /*4680*/  LOP3.LUT R10, R9, 0xff800000, RZ, 0xc0, !PT ;  /* 0xff800000090a7812 */ /* 0x000fe200078ec0ff */
[----:B------:R-:W-:Y:S01]  /*4690*/  @P0 FMUL R74, R74, 0.25 ;  /* 0x3e8000004a4a0820 */ /* 0x000fe20000400000 */
[----:B------:R-:W-:Y:S01]  /*46a0*/  FSEL R8, RZ, -23, P3 ;  /* 0xc1b80000ff087808 */ /* 0x000fe20001800000 */
[----:B------:R-:W-:Y:S01]  /*46b0*/  @P0 FMUL R79, R79, 0.25 ;  /* 0x3e8000004f4f0820 */ /* 0x000fe20000400000 */
[----:B------:R-:W-:Y:S01]  /*46c0*/  I2FP.F32.S32 R11, R10 ;  /* 0x0000000a000b7245 */ /* 0x000fe20000201400 */
[----:B------:R-:W-:Y:S01]  /*46d0*/  @!P4 FMUL R31, R31, 16777216 ;  /* 0x4b8000001f1fc820 */ /* 0x000fe20000400000 */
[----:B------:R-:W-:Y:S01]  /*46e0*/  FSETP.GT.AND P1, PT, |R34|, 8.50705917302346158658e+37, PT ;  /* 0x7e8000002200780b */ /* 0x000fe20003f24200 */
[----:B------:R-:W-:Y:S01]  /*46f0*/  @P0 FMUL R78, R78, 0.25 ;  /* 0x3e8000004e4e0820 */ /* 0x000fe20000400000 */
[C---:B------:R-:W-:Y:S01]  /*4700*/  FSETP.GEU.AND P3, PT, |R18|.reuse, 1.175494350822287508e-38, PT ;  /* 0x008000001200780b */ /* 0x040fe20003f6e200 */
[----:B------:R-:W-:Y:S01]  /*4710*/  FFMA.FTZ R11, R11, 1.1920928955078125e-07, R8 ;  /* 0x340000000b0b7823 */ /* 0x000fe20000010008 */
        /* <DEDUP_REMOVED lines=9> */
[----:B------:R-:W0:Y:S01]  /*47b0*/  MUFU.RCP R31, R31 ;  /* 0x0000001f001f7308 */ /* 0x000e220000001000 */
[----:B------:R-:W-:Y:S01]  /*47c0*/  FSETP.GEU.AND P2, PT, |R34|, 1.175494350822287508e-38, PT ;  /* 0x008000002200780b */ /* 0x000fe20003f4e200 */
[----:B------:R-:W-:Y:S01]  /*47d0*/  @P0 FMUL R71, R71, 0.25 ;  /* 0x3e80000047470820 */ /* 0x000fe20000400000 */
[----:B------:R-:W-:Y:S01]  /*47e0*/  LOP3.LUT R7, R7, 0xff800000, RZ, 0xc0, !PT ;  /* 0xff80000007077812 */ /* 0x000fe200078ec0ff */
[----:B------:R-:W-:Y:S01]  /*47f0*/  @P0 FMUL R70, R70, 0.25 ;  /* 0x3e80000046460820 */ /* 0x000fe20000400000 */
[----:B------:R-:W-:Y:S01]  /*4800*/  @P0 FMUL R95, R95, 0.25 ;  /* 0x3e8000005f5f0820 */ /* 0x000fe20000400000 */
[----:B------:R-:W-:Y:S01]  /*4810*/  @P0 FMUL R94, R94, 0.25 ;  /* 0x3e8000005e5e0820 */ /* 0x000fe20000400000 */
[----:B------:R-:W-:Y:S01]  /*4820*/  @P1 FMUL R34, R34, 0.25 ;  /* 0x3e80000022221820 */ /* 0x000fe20000400000 */
[----:B------:R-:W1:Y:S01]  /*4830*/  MUFU.RCP R8, R21 ;  /* 0x0000001500087308 */ /* 0x000e620000001000 */
[----:B------:R-:W-:Y:S01]  /*4840*/  I2FP.F32.S32 R9, R7 ;  /* 0x0000000700097245 */ /* 0x000fe20000201400 */
[----:B------:R-:W-:Y:S01]  /*4850*/  @!P4 FMUL R75, R75, 16777216 ;  /* 0x4b8000004b4bc820 */ /* 0x000fe20000400000 */
[----:B------:R-:W-:Y:S01]  /*4860*/  I2FP.F32.S32 R15, R13 ;  /* 0x0000000d000f7245 */ /* 0x000fe20000201400 */
        /* <DEDUP_REMOVED lines=9> */
[----:B------:R-:W-:Y:S01]  /*4900*/  FFMA.FTZ R6, R9, 1.1920928955078125e-07, R6 ;  /* 0x3400000009067823 */ /* 0x000fe20000010006 */
[----:B------:R-:W-:Y:S01]  /*4910*/  FFMA.FTZ R12, R15, 1.1920928955078125e-07, R12 ;  /* 0x340000000f0c7823 */ /* 0x000fe2000001000c */
[C---:B0-----:R-:W-:Y:S01]  /*4920*/  FMUL R32, R31.reuse, R75 ;  /* 0x0000004b1f207220 */ /* 0x041fe20000400000 */
[C---:B------:R-:W-:Y:S01]  /*4930*/  FMUL R33, R31.reuse, R74 ;  /* 0x0000004a1f217220 */ /* 0x040fe20000400000 */
[C---:B------:R-:W-:Y:S01]  /*4940*/  FMUL R37, R31.reuse, R79 ;  /* 0x0000004f1f257220 */ /* 0x040fe20000400000 */
[C---:B------:R-:W-:Y:S01]  /*4950*/  FMUL R36, R31.reuse, R78 ;  /* 0x0000004e1f247220 */ /* 0x040fe20000400000 */
[C---:B------:R-:W-:Y:S01]  /*4960*/  FMUL R40, R31.reuse, R71 ;  /* 0x000000471f287220 */ /* 0x040fe20000400000 */
[C---:B------:R-:W-:Y:S01]  /*4970*/  FMUL R41, R31.reuse, R70 ;  /* 0x000000461f297220 */ /* 0x040fe20000400000 */
[C---:B------:R-:W-:Y:S01]  /*4980*/  FMUL R45, R31.reuse, R95 ;  /* 0x0000005f1f2d7220 */ /* 0x040fe20000400000 */
[----:B------:R-:W-:Y:S01]  /*4990*/  FMUL R44, R31, R94 ;  /* 0x0000005e1f2c7220 */ /* 0x000fe20000400000 */
[C---:B-1----:R-:W-:Y:S01]  /*49a0*/  FMUL R9, R8.reuse, R91 ;  /* 0x0000005b08097220 */ /* 0x042fe20000400000 */
[C---:B------:R-:W-:Y:S01]  /*49b0*/  FMUL R15, R8.reuse, R90 ;  /* 0x0000005a080f7220 */ /* 0x040fe20000400000 */
[C---:B------:R-:W-:Y:S01]  /*49c0*/  FMUL R20, R8.reuse, R87 ;  /* 0x0000005708147220 */ /* 0x040fe20000400000 */
[C---:B------:R-:W-:Y:S01]  /*49d0*/  FMUL R22, R8.reuse, R86 ;  /* 0x0000005608167220 */ /* 0x040fe20000400000 */
[C---:B------:R-:W-:Y:S01]  /*49e0*/  FMUL R23, R8.reuse, R67 ;  /* 0x0000004308177220 */ /* 0x040fe20000400000 */
[C---:B------:R-:W-:Y:S01]  /*49f0*/  FMUL R25, R8.reuse, R66 ;  /* 0x0000004208197220 */ /* 0x040fe20000400000 */
[C---:B------:R-:W-:Y:S01]  /*4a00*/  FMUL R28, R8.reuse, R83 ;  /* 0x00000053081c7220 */ /* 0x040fe20000400000 */
[----:B------:R-:W-:Y:S01]  /*4a10*/  FMUL R30, R8, R82 ;  /* 0x00000052081e7220 */ /* 0x000fe20000400000 */
[----:B------:R-:W0:Y:S01]  /*4a20*/  MUFU.RCP R31, R34 ;  /* 0x00000022001f7308 */ /* 0x000e220000001000 */
[----:B------:R-:W-:Y:S01]  /*4a30*/  LOP3.LUT R16, R14, 0xff800000, RZ, 0xc0, !PT ;  /* 0xff8000000e107812 */ /* 0x000fe200078ec0ff */
[----:B------:R-:W-:Y:S01]  /*4a40*/  @P1 FMUL R73, R73, 0.25 ;  /* 0x3e80000049491820 */ /* 0x000fe20000400000 */
[----:B------:R-:W-:Y:S01]  /*4a50*/  @P1 FMUL R72, R72, 0.25 ;  /* 0x3e80000048481820 */ /* 0x000fe20000400000 */
[----:B------:R-:W-:Y:S01]  /*4a60*/  @P1 FMUL R77, R77, 0.25 ;  /* 0x3e8000004d4d1820 */ /* 0x000fe20000400000 */
[----:B------:R-:W-:Y:S01]  /*4a70*/  @P1 FMUL R76, R76, 0.25 ;  /* 0x3e8000004c4c1820 */ /* 0x000fe20000400000 */
[----:B------:R-:W-:Y:S01]  /*4a80*/  @P1 FMUL R69, R69, 0.25 ;  /* 0x3e80000045451820 */ /* 0x000fe20000400000 */
[----:B------:R-:W-:Y:S01]  /*4a90*/  @P1 FMUL R68, R68, 0.25 ;  /* 0x3e80000044441820 */ /* 0x000fe20000400000 */
[----:B------:R-:W1:Y:S01]  /*4aa0*/  MUFU.RCP R8, R18 ;  /* 0x0000001200087308 */ /* 0x000e620000001000 */
[----:B------:R-:W-:Y:S01]  /*4ab0*/  @P1 FMUL R92, R92, 0.25 ;  /* 0x3e8000005c5c1820 */ /* 0x000fe20000400000 */
[----:B------:R-:W-:Y:S01]  /*4ac0*/  @P1 FMUL R93, R93, 0.25 ;  /* 0x3e8000005d5d1820 */ /* 0x000fe20000400000 */
[----:B------:R-:W-:Y:S01]  /*4ad0*/  FSEL R14, RZ, -23, P6 ;  /* 0xc1b80000ff0e7808 */ /* 0x000fe20003000000 */
        /* <DEDUP_REMOVED lines=18> */
[C---:B0-----:R-:W-:Y:S01]  /*4c00*/  FMUL R34, R31.reuse, R73 ;  /* 0x000000491f227220 */ /* 0x041fe20000400000 */
[C---:B------:R-:W-:Y:S01]  /*4c10*/  FMUL R35, R31.reuse, R72 ;  /* 0x000000481f237220 */ /* 0x040fe20000400000 */
[C---:B------:R-:W-:Y:S01]  /*4c20*/  FMUL R38, R31.reuse, R76 ;  /* 0x0000004c1f267220 */ /* 0x040fe20000400000 */
[C---:B------:R-:W-:Y:S01]  /*4c30*/  FMUL R43, R31.reuse, R68 ;  /* 0x000000441f2b7220 */ /* 0x040fe20000400000 */
[C---:B------:R-:W-:Y:S01]  /*4c40*/  FMUL R46, R31.reuse, R92 ;  /* 0x0000005c1f2e7220 */ /* 0x040fe20000400000 */
[C---:B------:R-:W-:Y:S01]  /*4c50*/  FMUL R39, R31.reuse, R77 ;  /* 0x0000004d1f277220 */ /* 0x040fe20000400000 */
[----:B------:R-:W-:Y:S01]  /*4c60*/  FMUL R42, R31, R69 ;  /* 0x000000451f2a7220 */ /* 0x000fe20000400000 */
[----:B------:R-:W-:-:S02]  /*4c70*/  IMAD.IADD R7, R50, 0x1, -R7 ;  /* 0x0000000132077824 */ /* 0x000fc400078e0a07 */
        /* <DEDUP_REMOVED lines=8> */
[----:B------:R-:W-:Y:S01]  /*4d00*/  FMUL R8, R8, R80 ;  /* 0x0000005008087220 */ /* 0x000fe20000400000 */
[----:B------:R-:W-:Y:S01]  /*4d10*/  MOV R48, 0x3dc6b27f ;  /* 0x3dc6b27f00307802 */ /* 0x000fe20000000f00 */
[----:B------:R-:W-:Y:S01]  /*4d20*/  FADD R7, R7, -1 ;  /* 0xbf80000007077421 */ /* 0x000fe20000000000 */
[----:B------:R-:W-:Y:S01]  /*4d30*/  F2FP.BF16.F32.PACK_AB R47, R35, R38 ;  /* 0x00000026232f723e */ /* 0x000fe200000010ff */
[----:B------:R-:W0:Y:S01]  /*4d40*/  LDC R74, c[0x0][0x278] ;  /* 0x00009e00ff4a7b82 */ /* 0x000e220000000800 */
[----:B------:R-:W-:Y:S01]  /*4d50*/  F2FP.BF16.F32.PACK_AB R38, R42, R31 ;  /* 0x0000001f2a26723e */ /* 0x000fe200000010ff */
[----:B------:R-:W-:Y:S01]  /*4d60*/  IMAD.IADD R10, R97, 0x1, -R10 ;  /* 0x00000001610a7824 */ /* 0x000fe200078e0a0a */
[----:B------:R-:W-:Y:S01]  /*4d70*/  F2FP.BF16.F32.PACK_AB R42, R27, R8 ;  /* 0x000000081b2a723e */ /* 0x000fe200000010ff */
[----:B------:R-:W-:Y:S01]  /*4d80*/  FFMA.FTZ R8, R7, R48, -0.16845393180847167969 ;  /* 0xbe2c7f3007087423 */ /* 0x000fe20000010030 */
[----:B------:R-:W-:Y:S01]  /*4d90*/  SHF.R.U32.HI R35, RZ, 0x5, R2 ;  /* 0x00000005ff237819 */ /* 0x000fe20000011602 */
[----:B------:R-:W-:Y:S01]  /*4da0*/  FADD R10, R10, -1 ;  /* 0xbf8000000a0a7421 */ /* 0x000fe20000000000 */
[----:B------:R-:W-:Y:S01]  /*4db0*/  F2FP.BF16.F32.PACK_AB R46, R43, R46 ;  /* 0x0000002e2b2e723e */ /* 0x000fe200000010ff */
[----:B------:R-:W-:Y:S01]  /*4dc0*/  FFMA.FTZ R8, R7, R8, 0.1716887056827545166 ;  /* 0x3e2fcf2a07087423 */ /* 0x000fe20000010008 */
[----:B------:R-:W-:Y:S01]  /*4dd0*/  SGXT.U32 R31, R35, 0x3 ;  /* 0x00000003231f781a */ /* 0x000fe20000000000 */
[----:B------:R-:W-:Y:S01]  /*4de0*/  IMAD.IADD R13, R52, 0x1, -R13 ;  /* 0x00000001340d7824 */ /* 0x000fe200078e0a0d */
[----:B------:R-:W-:Y:S01]  /*4df0*/  F2FP.BF16.F32.PACK_AB R35, R33, R36 ;  /* 0x000000242123723e */ /* 0x000fe200000010ff */
[C---:B------:R-:W-:Y:S01]  /*4e00*/  FFMA.FTZ R8, R7.reuse, R8, -0.17900948226451873779 ;  /* 0xbe374e4307087423 */ /* 0x040fe20000010008 */
[----:B------:R-:W-:Y:S01]  /*4e10*/  F2FP.BF16.F32.PACK_AB R37, R32, R37 ;  /* 0x000000252025723e */ /* 0x000fe200000010ff */
[----:B------:R-:W-:Y:S01]  /*4e20*/  STS.64 [R5+UR6], R46 ;  /* 0x0000002e05007988 */ /* 0x000fe20008000a06 */
[----:B------:R-:W-:Y:S01]  /*4e30*/  F2FP.BF16.F32.PACK_AB R39, R34, R39 ;  /* 0x000000272227723e */ /* 0x000fe200000010ff */
[----:B------:R-:W-:Y:S01]  /*4e40*/  FFMA.FTZ R8, R7, R8, 0.20512372255325317383 ;  /* 0x3e520bf407087423 */ /* 0x000fe20000010008 */
[----:B------:R-:W-:Y:S01]  /*4e50*/  F2FP.BF16.F32.PACK_AB R43, R19, R24 ;  /* 0x00000018132b723e */ /* 0x000fe200000010ff */
[----:B------:R-:W-:Y:S01]  /*4e60*/  FADD R13, R13, -1 ;  /* 0xbf8000000d0d7421 */ /* 0x000fe20000000000 */
[----:B------:R-:W-:Y:S01]  /*4e70*/  F2FP.BF16.F32.PACK_AB R33, R18, R21 ;  /* 0x000000151221723e */ /* 0x000fe200000010ff */
[----:B------:R-:W-:Y:S01]  /*4e80*/  FFMA.FTZ R8, R7, R8, -0.24046532809734344482 ;  /* 0xbe763c8b07087423 */ /* 0x000fe20000010008 */
[----:B------:R-:W-:Y:S01]  /*4e90*/  F2FP.BF16.F32.PACK_AB R32, R26, R29 ;  /* 0x0000001d1a20723e */ /* 0x000fe200000010ff */
[----:B------:R1:W-:Y:S01]  /*4ea0*/  STS.64 [R5+UR6+0x100], R38 ;  /* 0x0001002605007988 */ /* 0x0003e20008000a06 */
[----:B------:R-:W-:Y:S01]  /*4eb0*/  LOP3.LUT R18, R5, 0x40, RZ, 0x3c, !PT ;  /* 0x0000004005127812 */ /* 0x000fe200078e3cff */
[----:B------:R-:W-:Y:S01]  /*4ec0*/  FFMA.FTZ R8, R7, R8, 0.28857114911079406738 ;  /* 0x3e93bf9907087423 */ /* 0x000fe20000010008 */
[----:B0-----:R-:W-:Y:S01]  /*4ed0*/  IMAD R19, R31, R74, RZ ;  /* 0x0000004a1f137224 */ /* 0x001fe200078e02ff */
[----:B------:R-:W-:Y:S01]  /*4ee0*/  STS.64 [R5+UR6+0x80], R42 ;  /* 0x0000802a05007988 */ /* 0x000fe20008000a06 */
[----:B------:R-:W-:Y:S01]  /*4ef0*/  IADD3 R16, R3, -R16, RZ ;  /* 0x8000001003107210 */ /* 0x000fe20007ffe0ff */
[----:B------:R-:W-:Y:S01]  /*4f00*/  FFMA.FTZ R8, R7, R8, -0.36067417263984680176 ;  /* 0xbeb8aa4907087423 */ /* 0x000fe20000010008 */
[C---:B------:R-:W-:Y:S01]  /*4f10*/  IMAD R24, R74.reuse, 0x8, R19 ;  /* 0x000000084a187824 */ /* 0x040fe200078e0213 */
[----:B------:R0:W-:Y:S01]  /*4f20*/  STS.64 [R5+UR6+0x180], R32 ;  /* 0x0001802005007988 */ /* 0x0001e20008000a06 */
[----:B------:R-:W-:Y:S01]  /*4f30*/  F2FP.BF16.F32.PACK_AB R34, R41, R44 ;  /* 0x0000002c2922723e */ /* 0x000fe200000010ff */
[----:B------:R-:W-:Y:S01]  /*4f40*/  FFMA.FTZ R8, R7, R8, 0.48089820146560668945 ;  /* 0x3ef6384a07087423 */ /* 0x000fe20000010008 */
[----:B------:R-:W-:-:S02]  /*4f50*/  IMAD R27, R74, 0x8, R24 ;  /* 0x000000084a1b7824 */ /* 0x000fc400078e0218 */
[----:B------:R-:W-:Y:S01]  /*4f60*/  FADD R16, R16, -1 ;  /* 0xbf80000010107421 */ /* 0x000fe20000000000 */
[----:B------:R-:W-:Y:S01]  /*4f70*/  F2FP.BF16.F32.PACK_AB R41, R9, R20 ;  /* 0x000000140929723e */ /* 0x000fe200000010ff */
[----:B------:R-:W-:Y:S01]  /*4f80*/  FFMA.FTZ R8, R7, R8, -0.72134751081466674805 ;  /* 0xbf38aa3b07087423 */ /* 0x000fe20000010008 */
[----:B------:R-:W-:Y:S02]  /*4f90*/  IMAD R21, R74, 0x8, R27 ;  /* 0x000000084a157824 */ /* 0x000fe400078e021b */
[----:B------:R-:W-:Y:S01]  /*4fa0*/  FFMA.FTZ R9, R16, R48, -0.16845393180847167969 ;  /* 0xbe2c7f3010097423 */ /* 0x000fe20000010030 */
[----:B-1----:R-:W-:Y:S01]  /*4fb0*/  F2FP.BF16.F32.PACK_AB R38, R25, R30 ;  /* 0x0000001e1926723e */ /* 0x002fe200000010ff */
[C---:B------:R-:W-:Y:S01]  /*4fc0*/  FMUL R8, R7.reuse, R8 ;  /* 0x0000000807087220 */ /* 0x040fe20000400000 */
[----:B------:R-:W-:Y:S02]  /*4fd0*/  IMAD R26, R74, 0x8, R21 ;  /* 0x000000084a1a7824 */ /* 0x000fe400078e0215 */
[----:B0-----:R-:W-:Y:S01]  /*4fe0*/  FFMA.FTZ R5, R10, R48, -0.16845393180847167969 ;  /* 0xbe2c7f300a057423 */ /* 0x001fe20000010030 */
[----:B------:R-:W-:Y:S01]  /*4ff0*/  FFMA.FTZ R9, R16, R9, 0.1716887056827545166 ;  /* 0x3e2fcf2a10097423 */ /* 0x000fe20000010009 */
[----:B------:R-:W-:Y:S01]  /*5000*/  FMUL R8, R7, R8 ;  /* 0x0000000807087220 */ /* 0x000fe20000400000 */
[----:B------:R-:W-:-:S02]  /*5010*/  IMAD R29, R74, 0x8, R26 ;  /* 0x000000084a1d7824 */ /* 0x000fc400078e021a */
[----:B------:R-:W-:Y:S01]  /*5020*/  FFMA.FTZ R5, R10, R5, 0.1716887056827545166 ;  /* 0x3e2fcf2a0a057423 */ /* 0x000fe20000010005 */
[----:B------:R-:W-:Y:S01]  /*5030*/  FFMA.FTZ R9, R16, R9, -0.17900948226451873779 ;  /* 0xbe374e4310097423 */ /* 0x000fe20000010009 */
[----:B------:R-:W-:Y:S01]  /*5040*/  FFMA.FTZ R7, R7, 1.4426950216293334961, R8 ;  /* 0x3fb8aa3b07077823 */ /* 0x000fe20000010008 */
[C---:B------:R-:W-:Y:S01]  /*5050*/  FFMA.FTZ R8, R13.reuse, R48, -0.16845393180847167969 ;  /* 0xbe2c7f300d087423 */ /* 0x040fe20000010030 */
[----:B------:R-:W-:Y:S01]  /*5060*/  FFMA.FTZ R5, R10, R5, -0.17900948226451873779 ;  /* 0xbe374e430a057423 */ /* 0x000fe20000010005 */
[----:B------:R-:W-:Y:S01]  /*5070*/  LEA R31, R74, R29, 0x3 ;  /* 0x0000001d4a1f7211 */ /* 0x000fe200078e18ff */
[----:B------:R-:W-:Y:S01]  /*5080*/  FFMA.FTZ R9, R16, R9, 0.20512372255325317383 ;  /* 0x3e520bf410097423 */ /* 0x000fe20000010009 */
[----:B------:R-:W-:Y:S01]  /*5090*/  FFMA.FTZ R8, R13, R8, 0.1716887056827545166 ;  /* 0x3e2fcf2a0d087423 */ /* 0x000fe20000010008 */
[----:B------:R-:W-:Y:S01]  /*50a0*/  FFMA.FTZ R5, R10, R5, 0.20512372255325317383 ;  /* 0x3e520bf40a057423 */ /* 0x000fe20000010005 */
[----:B------:R-:W-:Y:S01]  /*50b0*/  F2FP.BF16.F32.PACK_AB R36, R40, R45 ;  /* 0x0000002d2824723e */ /* 0x000fe200000010ff */
[----:B------:R-:W-:-:S02]  /*50c0*/  IMAD R25, R74, 0x8, R31 ;  /* 0x000000084a197824 */ /* 0x000fc400078e021f */
[C---:B------:R-:W-:Y:S01]  /*50d0*/  FFMA.FTZ R8, R13.reuse, R8, -0.17900948226451873779 ;  /* 0xbe374e430d087423 */ /* 0x040fe20000010008 */
[----:B------:R-:W-:Y:S01]  /*50e0*/  FFMA.FTZ R5, R10, R5, -0.24046532809734344482 ;  /* 0xbe763c8b0a057423 */ /* 0x000fe20000010005 */
[----:B------:R-:W-:Y:S01]  /*50f0*/  FFMA.FTZ R9, R16, R9, -0.24046532809734344482 ;  /* 0xbe763c8b10097423 */ /* 0x000fe20000010009 */
[----:B------:R-:W-:Y:S02]  /*5100*/  IMAD R30, R74, 0x8, R25 ;  /* 0x000000084a1e7824 */ /* 0x000fe400078e0219 */
[C---:B------:R-:W-:Y:S01]  /*5110*/  FFMA.FTZ R8, R13.reuse, R8, 0.20512372255325317383 ;  /* 0x3e520bf40d087423 */ /* 0x040fe20000010008 */
[----:B------:R-:W-:Y:S01]  /*5120*/  FFMA.FTZ R5, R10, R5, 0.28857114911079406738 ;  /* 0x3e93bf990a057423 */ /* 0x000fe20000010005 */
[----:B------:R-:W-:Y:S01]  /*5130*/  FFMA.FTZ R9, R16, R9, 0.28857114911079406738 ;  /* 0x3e93bf9910097423 */ /* 0x000fe20000010009 */
[----:B------:R-:W-:Y:S02]  /*5140*/  IMAD R32, R74, 0x8, R30 ;  /* 0x000000084a207824 */ /* 0x000fe400078e021e */
[----:B------:R-:W-:Y:S01]  /*5150*/  FFMA.FTZ R8, R13, R8, -0.24046532809734344482 ;  /* 0xbe763c8b0d087423 */ /* 0x000fe20000010008 */
[----:B------:R-:W-:Y:S01]  /*5160*/  FFMA.FTZ R5, R10, R5, -0.36067417263984680176 ;  /* 0xbeb8aa490a057423 */ /* 0x000fe20000010005 */
[----:B------:R-:W-:Y:S01]  /*5170*/  FFMA.FTZ R9, R16, R9, -0.36067417263984680176 ;  /* 0xbeb8aa4910097423 */ /* 0x000fe20000010009 */
[----:B------:R-:W-:-:S02]  /*5180*/  IMAD R33, R74, 0x8, R32 ;  /* 0x000000084a217824 */ /* 0x000fc400078e0220 */
[----:B------:R-:W-:Y:S01]  /*5190*/  FFMA.FTZ R8, R13, R8, 0.28857114911079406738 ;  /* 0x3e93bf990d087423 */ /* 0x000fe20000010008 */
[C---:B------:R-:W-:Y:S01]  /*51a0*/  FFMA.FTZ R5, R10.reuse, R5, 0.48089820146560668945 ;  /* 0x3ef6384a0a057423 */ /* 0x040fe20000010005 */
[----:B------:R0:W-:Y:S01]  /*51b0*/  STS.64 [R18+UR6+0x2000], R34 ;  /* 0x0020002212007988 */ /* 0x0001e20008000a06 */
[----:B------:R-:W-:Y:S01]  /*51c0*/  F2FP.BF16.F32.PACK_AB R39, R15, R22 ;  /* 0x000000160f27723e */ /* 0x000fe200000010ff */
[C---:B------:R-:W-:Y:S01]  /*51d0*/  FFMA.FTZ R8, R13.reuse, R8, -0.36067417263984680176 ;  /* 0xbeb8aa490d087423 */ /* 0x040fe20000010008 */
[----:B------:R-:W-:Y:S01]  /*51e0*/  FFMA.FTZ R5, R10, R5, -0.72134751081466674805 ;  /* 0xbf38aa3b0a057423 */ /* 0x000fe20000010005 */
[----:B------:R-:W-:Y:S01]  /*51f0*/  FFMA.FTZ R9, R16, R9, 0.48089820146560668945 ;  /* 0x3ef6384a10097423 */ /* 0x000fe20000010009 */
[----:B------:R1:W-:Y:S01]  /*5200*/  STS.64 [R18+UR6+0x2100], R36 ;  /* 0x0021002412007988 */ /* 0x0003e20008000a06 */
[----:B------:R-:W-:Y:S01]  /*5210*/  FFMA.FTZ R8, R13, R8, 0.48089820146560668945 ;  /* 0x3ef6384a0d087423 */ /* 0x000fe20000010008 */
[----:B------:R-:W-:Y:S01]  /*5220*/  FMUL R5, R10, R5 ;  /* 0x000000050a057220 */ /* 0x000fe20000400000 */
[----:B------:R-:W-:Y:S01]  /*5230*/  ISETP.GE.U32.AND P0, PT, R50, 0x7f800000, PT ;  /* 0x7f8000003200780c */ /* 0x000fe20003f06070 */
[----:B------:R-:W-:Y:S01]  /*5240*/  FFMA.FTZ R9, R16, R9, -0.72134751081466674805 ;  /* 0xbf38aa3b10097423 */ /* 0x000fe20000010009 */
[----:B------:R-:W-:Y:S01]  /*5250*/  F2FP.BF16.F32.PACK_AB R40, R23, R28 ;  /* 0x0000001c1728723e */ /* 0x000fe200000010ff */
[----:B------:R-:W-:Y:S01]  /*5260*/  FMUL R5, R10, R5 ;  /* 0x000000050a057220 */ /* 0x000fe20000400000 */
[----:B0-----:R-:W-:Y:S01]  /*5270*/  IMAD R35, R74, 0x8, R33 ;  /* 0x000000084a237824 */ /* 0x001fe200078e0221 */
[----:B------:R0:W-:Y:S01]  /*5280*/  STS.64 [R18+UR6+0x2080], R38 ;  /* 0x0020802612007988 */ /* 0x0001e20008000a06 */
[----:B------:R-:W-:Y:S01]  /*5290*/  FFMA.FTZ R8, R13, R8, -0.72134751081466674805 ;  /* 0xbf38aa3b0d087423 */ /* 0x000fe20000010008 */
[----:B------:R-:W-:Y:S01]  /*52a0*/  FFMA.FTZ R10, R10, 1.4426950216293334961, R5 ;  /* 0x3fb8aa3b0a0a7823 */ /* 0x000fe20000010005 */
[----:B------:R-:W-:Y:S01]  /*52b0*/  ISETP.GE.U32.AND P3, PT, R52, 0x7f800000, PT ;  /* 0x7f8000003400780c */ /* 0x000fe20003f66070 */
[----:B-1----:R-:W-:-:S02]  /*52c0*/  IMAD R37, R74, 0x8, R35 ;  /* 0x000000084a257824 */ /* 0x002fc400078e0223 */
[C---:B------:R-:W-:Y:S01]  /*52d0*/  FMUL R9, R16.reuse, R9 ;  /* 0x0000000910097220 */ /* 0x040fe20000400000 */
[----:B------:R-:W-:Y:S01]  /*52e0*/  FADD R70, R11, R10 ;  /* 0x0000000a0b467221 */ /* 0x000fe20000000000 */
[----:B------:R-:W-:Y:S01]  /*52f0*/  ISETP.GE.U32.AND P6, PT, R97, 0x7f800000, PT ;  /* 0x7f8000006100780c */ /* 0x000fe20003fc6070 */
[----:B------:R-:W1:Y:S01]  /*5300*/  LDC.64 R10, c[0x0][0x228] ;  /* 0x00008a00ff0a7b82 */ /* 0x000e620000000a00 */
[----:B------:R2:W-:Y:S01]  /*5310*/  STS.64 [R18+UR6+0x2180], R40 ;  /* 0x0021802812007988 */ /* 0x0005e20008000a06 */
[----:B------:R-:W-:Y:S01]  /*5320*/  FMUL R8, R13, R8 ;  /* 0x000000080d087220 */ /* 0x000fe20000400000 */
[----:B------:R-:W-:Y:S01]  /*5330*/  FMUL R9, R16, R9 ;  /* 0x0000000910097220 */ /* 0x000fe20000400000 */
[----:B0-----:R-:W-:-:S04]  /*5340*/  IMAD R39, R74, 0x8, R37 ;  /* 0x000000084a277824 */ /* 0x001fc800078e0225 */
[----:B------:R-:W-:Y:S01]  /*5350*/  BAR.SYNC.DEFER_BLOCKING 0x0 ;  /* 0x0000000000007b1d */ /* 0x000fe20000010000 */
[----:B------:R-:W-:Y:S01]  /*5360*/  FMUL R8, R13, R8 ;  /* 0x000000080d087220 */ /* 0x000fe20000400000 */
[----:B------:R-:W-:Y:S01]  /*5370*/  @P0 IMAD.MOV.U32 R5, RZ, RZ, 0x7f800000 ;  /* 0x7f800000ff050424 */ /* 0x000fe200078e00ff */
[----:B------:R-:W-:Y:S01]  /*5380*/  ISETP.GE.U32.AND P4, PT, R3, 0x7f800000, PT ;  /* 0x7f8000000300780c */ /* 0x000fe20003f86070 */
[----:B------:R-:W-:Y:S01]  /*5390*/  FFMA.FTZ R9, R16, 1.4426950216293334961, R9 ;  /* 0x3fb8aa3b10097823 */ /* 0x000fe20000010009 */
[----:B------:R-:W-:Y:S01]  /*53a0*/  FFMA.FTZ R13, R13, 1.4426950216293334961, R8 ;  /* 0x3fb8aa3b0d0d7823 */ /* 0x000fe20000010008 */
[----:B------:R-:W-:Y:S01]  /*53b0*/  FADD R16, R6, R7 ;  /* 0x0000000706107221 */ /* 0x000fe20000000000 */
[----:B------:R-:W-:Y:S01]  /*53c0*/  @P0 FFMA.FTZ R16, R50, R5, +INF ;  /* 0x7f80000032100423 */ /* 0x000fe20000010005 */
[----:B--2---:R-:W-:Y:S02]  /*53d0*/  IMAD R41, R74, 0x8, R39 ;  /* 0x000000084a297824 */ /* 0x004fe400078e0227 */
[----:B------:R-:W-:Y:S01]  /*53e0*/  FADD R71, R12, R13 ;  /* 0x0000000d0c477221 */ /* 0x000fe20000000000 */
[----:B------:R-:W-:Y:S01]  /*53f0*/  @P3 IMAD.MOV.U32 R7, RZ, RZ, 0x7f800000 ;  /* 0x7f800000ff073424 */ /* 0x000fe200078e00ff */
[----:B------:R-:W-:Y:S01]  /*5400*/  @P6 MOV R6, 0x7f800000 ;  /* 0x7f80000000066802 */ /* 0x000fe20000000f00 */
[----:B------:R-:W-:Y:S01]  /*5410*/  IMAD R5, R0, UR5, RZ ;  /* 0x0000000500057c24 */ /* 0x000fe2000f8e02ff */
[----:B------:R-:W-:Y:S01]  /*5420*/  LEA R43, R74, R41, 0x3 ;  /* 0x000000294a2b7211 */ /* 0x000fe200078e18ff */
[----:B------:R-:W-:Y:S01]  /*5430*/  @P3 FFMA.FTZ R71, R52, R7, +INF ;  /* 0x7f80000034473423 */ /* 0x000fe20000010007 */
[----:B------:R-:W-:Y:S01]  /*5440*/  UIMAD.WIDE UR4, UR4, 0x2, URZ ;  /* 0x00000002040478a5 */ /* 0x000fe2000f8e023f */
[----:B------:R-:W-:-:S02]  /*5450*/  IMAD.SHL.U32 R7, R5, 0x2, RZ ;  /* 0x0000000205077824 */ /* 0x000fc400078e00ff */
[----:B------:R-:W-:Y:S01]  /*5460*/  @P6 FFMA.FTZ R70, R97, R6, +INF ;  /* 0x7f80000061466423 */ /* 0x000fe20000010006 */
[----:B------:R-:W-:Y:S01]  /*5470*/  IMAD R45, R74, 0x8, R43 ;  /* 0x000000084a2d7824 */ /* 0x000fe200078e022b */
[----:B------:R-:W-:Y:S01]  /*5480*/  @P4 MOV R8, 0x7f800000 ;  /* 0x7f80000000084802 */ /* 0x000fe20000000f00 */
[----:B------:R-:W-:Y:S01]  /*5490*/  IMAD.HI R6, R5, 0x2, RZ ;  /* 0x0000000205067827 */ /* 0x000fe200078e02ff */
[----:B-1----:R-:W-:-:S03]  /*54a0*/  IADD3 R68, P3, P6, R7, UR8, R10 ;  /* 0x0000000807447c10 */ /* 0x002fc6000fe7e00a */
[----:B------:R-:W-:Y:S01]  /*54b0*/  FADD R72, R14, R9 ;  /* 0x000000090e487221 */ /* 0x000fe20000000000 */
[----:B------:R-:W-:Y:S01]  /*54c0*/  FSETP.NEU.AND P2, PT, R50, RZ, PT ;  /* 0x000000ff3200720b */ /* 0x000fe20003f4d000 */
[----:B------:R-:W-:Y:S02]  /*54d0*/  IMAD R47, R74, 0x8, R45 ;  /* 0x000000084a2f7824 */ /* 0x000fe400078e022d */
[----:B------:R-:W-:Y:S01]  /*54e0*/  @P4 FFMA.FTZ R72, R3, R8, +INF ;  /* 0x7f80000003484423 */ /* 0x000fe20000010008 */
[----:B------:R-:W-:Y:S01]  /*54f0*/  IADD3.X R92, R6, UR5, R11, P3, P6 ;  /* 0x00000005065c7c10 */ /* 0x000fe20009fec40b */
[----:B------:R-:W0:Y:S01]  /*5500*/  LDS.64 R76, [R4+UR6] ;  /* 0x00000006044c7984 */ /* 0x000e220008000a00 */
[----:B------:R-:W-:Y:S01]  /*5510*/  IMAD R49, R74, 0x8, R47 ;  /* 0x000000084a317824 */ /* 0x000fe200078e022f */
[-C--:B------:R-:W-:Y:S01]  /*5520*/  LEA R6, P6, R19, R68.reuse, 0x1 ;  /* 0x0000004413067211 */ /* 0x080fe200078c08ff */
[----:B------:R-:W-:Y:S01]  /*5530*/  ULDC UR4, c[0x0][0x27c] ;  /* 0x00009f0000047ab9 */ /* 0x000fe20000000800 */
[-C--:B------:R-:W-:Y:S01]  /*5540*/  LEA R8, P4, R24, R68.reuse, 0x1 ;  /* 0x0000004418087211 */ /* 0x080fe200078808ff */
[C---:B------:R-:W-:Y:S01]  /*5550*/  IMAD R51, R74.reuse, 0x8, R49 ;  /* 0x000000084a337824 */ /* 0x040fe200078e0231 */
[----:B------:R-:W-:Y:S01]  /*5560*/  LEA R10, P3, R27, R68, 0x1 ;  /* 0x000000441b0a7211 */ /* 0x000fe200078608ff */
[----:B------:R-:W1:Y:S01]  /*5570*/  LDS.64 R78, [R4+UR6+0x200] ;  /* 0x00020006044e7984 */ /* 0x000e620008000a00 */
[-C--:B------:R-:W-:Y:S01]  /*5580*/  LEA.HI.X.SX32 R7, R19, R92.reuse, 0x1, P6 ;  /* 0x0000005c13077211 */ /* 0x080fe200030f0eff */
[----:B------:R-:W-:Y:S01]  /*5590*/  IMAD R53, R74, 0x8, R51 ;  /* 0x000000084a357824 */ /* 0x000fe200078e0233 */
[----:B------:R-:W-:Y:S01]  /*55a0*/  LEA.HI.X.SX32 R9, R24, R92, 0x1, P4 ;  /* 0x0000005c18097211 */ /* 0x000fe200020f0eff */
[----:B------:R-:W2:Y:S01]  /*55b0*/  LDS.64 R80, [R4+UR6+0x400] ;  /* 0x0004000604507984 */ /* 0x000ea20008000a00 */
[-C--:B------:R-:W-:Y:S01]  /*55c0*/  LEA R12, P6, R21, R68.reuse, 0x1 ;  /* 0x00000044150c7211 */ /* 0x080fe200078c08ff */
[----:B------:R-:W-:Y:S01]  /*55d0*/  UIMAD UR4, UR7, UR4, URZ ;  /* 0x00000004070472a4 */ /* 0x000fe2000f8e023f */
[----:B------:R-:W-:Y:S01]  /*55e0*/  LEA R14, P4, R26, R68, 0x1 ;  /* 0x000000441a0e7211 */ /* 0x000fe200078808ff */
[----:B------:R-:W3:Y:S01]  /*55f0*/  LDS.64 R82, [R4+UR6+0x600] ;  /* 0x0006000604527984 */ /* 0x000ee20008000a00 */
[----:B------:R-:W-:Y:S01]  /*5600*/  LEA.HI.X.SX32 R11, R27, R92, 0x1, P3 ;  /* 0x0000005c1b0b7211 */ /* 0x000fe200018f0eff */
[----:B------:R-:W-:Y:S01]  /*5610*/  USHF.L.U32 UR7, UR4, 0x2, URZ ;  /* 0x0000000204077899 */ /* 0x000fe2000800063f */
[----:B------:R-:W-:Y:S01]  /*5620*/  LEA R18, P3, R29, R68, 0x1 ;  /* 0x000000441d127211 */ /* 0x000fe200078608ff */
[----:B------:R-:W4:Y:S01]  /*5630*/  LDS.64 R84, [R4+UR6+0x800] ;  /* 0x0008000604547984 */ /* 0x000f220008000a00 */
[----:B------:R-:W-:Y:S01]  /*5640*/  LEA R55, R74, R53, 0x3 ;  /* 0x000000354a377211 */ /* 0x000fe200078e18ff */
[----:B------:R-:W-:Y:S01]  /*5650*/  UIMAD.WIDE UR4, UR4, 0x4, URZ ;  /* 0x00000004040478a5 */ /* 0x000fe2000f8e023f */
[-C--:B------:R-:W-:Y:S01]  /*5660*/  LEA.HI.X.SX32 R13, R21, R92.reuse, 0x1, P6 ;  /* 0x0000005c150d7211 */ /* 0x080fe200030f0eff */
[----:B------:R-:W5:Y:S01]  /*5670*/  LDS.64 R86, [R4+UR6+0xa00] ;  /* 0x000a000604567984 */ /* 0x000f620008000a00 */
[----:B------:R-:W-:Y:S01]  /*5680*/  LEA.HI.X.SX32 R15, R26, R92, 0x1, P4 ;  /* 0x0000005c1a0f7211 */ /* 0x000fe200020f0eff */
[C---:B------:R-:W-:Y:S01]  /*5690*/  IMAD R57, R74.reuse, 0x8, R55 ;  /* 0x000000084a397824 */ /* 0x040fe200078e0237 */
[-C--:B------:R-:W-:Y:S01]  /*56a0*/  LEA R20, P6, R31, R68.reuse, 0x1 ;  /* 0x000000441f147211 */ /* 0x080fe200078c08ff */
[----:B------:R-:W5:Y:S01]  /*56b0*/  LDS.64 R88, [R4+UR6+0xc00] ;  /* 0x000c000604587984 */ /* 0x000f620008000a00 */
[----:B------:R-:W-:Y:S01]  /*56c0*/  LEA R22, P4, R25, R68, 0x1 ;  /* 0x0000004419167211 */ /* 0x000fe200078808ff */
[----:B------:R-:W-:Y:S01]  /*56d0*/  IMAD R59, R74, 0x8, R57 ;  /* 0x000000084a3b7824 */ /* 0x000fe200078e0239 */
[----:B------:R-:W-:Y:S01]  /*56e0*/  LEA.HI.X.SX32 R19, R29, R92, 0x1, P3 ;  /* 0x0000005c1d137211 */ /* 0x000fe200018f0eff */
[----:B------:R-:W5:Y:S01]  /*56f0*/  LDS.64 R90, [R4+UR6+0xe00] ;  /* 0x000e0006045a7984 */ /* 0x000f620008000a00 */
[----:B------:R-:W-:Y:S01]  /*5700*/  LEA R24, P3, R30, R68, 0x1 ;  /* 0x000000441e187211 */ /* 0x000fe200078608ff */
[----:B------:R-:W-:Y:S01]  /*5710*/  IMAD R61, R74, 0x8, R59 ;  /* 0x000000084a3d7824 */ /* 0x000fe200078e023b */
[----:B------:R-:W-:-:S02]  /*5720*/  LEA.HI.X.SX32 R21, R31, R92, 0x1, P6 ;  /* 0x0000005c1f157211 */ /* 0x000fc400030f0eff */
[----:B------:R-:W-:Y:S01]  /*5730*/  LEA.HI.X.SX32 R23, R25, R92, 0x1, P4 ;  /* 0x0000005c19177211 */ /* 0x000fe200020f0eff */
[----:B------:R-:W-:Y:S01]  /*5740*/  IMAD R62, R74, 0x8, R61 ;  /* 0x000000084a3e7824 */ /* 0x000fe200078e023d */
[----:B------:R-:W-:Y:S02]  /*5750*/  LEA R26, P6, R32, R68, 0x1 ;  /* 0x00000044201a7211 */ /* 0x000fe400078c08ff */
[----:B------:R-:W-:Y:S01]  /*5760*/  LEA.HI.X.SX32 R25, R30, R92, 0x1, P3 ;  /* 0x0000005c1e197211 */ /* 0x000fe200018f0eff */
[C---:B------:R-:W-:Y:S01]  /*5770*/  IMAD R63, R74.reuse, 0x8, R62 ;  /* 0x000000084a3f7824 */ /* 0x040fe200078e023e */
[-C--:B------:R-:W-:Y:S01]  /*5780*/  LEA R30, P3, R35, R68.reuse, 0x1 ;  /* 0x00000044231e7211 */ /* 0x080fe200078608ff */
[----:B0-----:R-:W-:Y:S01]  /*5790*/  STG.E.U16 desc[UR10][R6.64], R76 ;  /* 0x0000004c06007986 */ /* 0x001fe2000c10150a */
[----:B------:R-:W-:Y:S01]  /*57a0*/  LEA R28, P4, R33, R68, 0x1 ;  /* 0x00000044211c7211 */ /* 0x000fe200078808ff */
[----:B------:R-:W-:Y:S01]  /*57b0*/  IMAD R65, R74, 0x8, R63 ;  /* 0x000000084a417824 */ /* 0x000fe200078e023f */
[----:B------:R-:W-:Y:S01]  /*57c0*/  LEA.HI.X.SX32 R27, R32, R92, 0x1, P6 ;  /* 0x0000005c201b7211 */ /* 0x000fe200030f0eff */
[----:B-1----:R0:W-:Y:S01]  /*57d0*/  STG.E.U16 desc[UR10][R8.64], R78 ;  /* 0x0000004e08007986 */ /* 0x0021e2000c10150a */
[----:B------:R-:W-:Y:S01]  /*57e0*/  LEA R32, P6, R37, R68, 0x1 ;  /* 0x0000004425207211 */ /* 0x000fe200078c08ff */
[C---:B------:R-:W-:Y:S01]  /*57f0*/  IMAD R67, R74.reuse, 0x8, R65 ;  /* 0x000000084a437824 */ /* 0x040fe200078e0241 */
[----:B------:R-:W-:Y:S01]  /*5800*/  LEA.HI.X.SX32 R31, R35, R92, 0x1, P3 ;  /* 0x0000005c231f7211 */ /* 0x000fe200018f0eff */
[----:B--2---:R-:W-:Y:S01]  /*5810*/  STG.E.U16 desc[UR10][R10.64], R80 ;  /* 0x000000500a007986 */ /* 0x004fe2000c10150a */
[----:B------:R-:W-:Y:S01]  /*5820*/  LEA R36, P3, R41, R68, 0x1 ;  /* 0x0000004429247211 */ /* 0x000fe200078608ff */
[C---:B------:R-:W-:Y:S01]  /*5830*/  IMAD R69, R74.reuse, 0x8, R67 ;  /* 0x000000084a457824 */ /* 0x040fe200078e0243 */
[----:B------:R-:W-:Y:S01]  /*5840*/  LEA.HI.X.SX32 R29, R33, R92, 0x1, P4 ;  /* 0x0000005c211d7211 */ /* 0x000fe200020f0eff */
[----:B---3--:R1:W-:Y:S01]  /*5850*/  STG.E.U16 desc[UR10][R12.64], R82 ;  /* 0x000000520c007986 */ /* 0x0083e2000c10150a */
[----:B------:R-:W-:Y:S01]  /*5860*/  LEA R34, P4, R39, R68, 0x1 ;  /* 0x0000004427227211 */ /* 0x000fe200078808ff */
[C---:B------:R-:W-:Y:S01]  /*5870*/  IMAD R73, R74.reuse, 0x8, R69 ;  /* 0x000000084a497824 */ /* 0x040fe200078e0245 */
[----:B------:R-:W-:Y:S01]  /*5880*/  LEA.HI.X.SX32 R33, R37, R92, 0x1, P6 ;  /* 0x0000005c25217211 */ /* 0x000fe200030f0eff */
[----:B----4-:R2:W-:Y:S01]  /*5890*/  STG.E.U16 desc[UR10][R14.64], R84 ;  /* 0x000000540e007986 */ /* 0x0105e2000c10150a */
[----:B------:R-:W-:Y:S01]  /*58a0*/  LEA R38, P6, R43, R68, 0x1 ;  /* 0x000000442b267211 */ /* 0x000fe200078c08ff */
[----:B------:R-:W-:Y:S01]  /*58b0*/  IMAD R74, R74, 0x8, R73 ;  /* 0x000000084a4a7824 */ /* 0x000fe200078e0249 */
[----:B------:R-:W-:Y:S01]  /*58c0*/  LEA.HI.X.SX32 R37, R41, R92, 0x1, P3 ;  /* 0x0000005c29257211 */ /* 0x000fe200018f0eff */
[----:B-----5:R3:W-:Y:S01]  /*58d0*/  STG.E.U16 desc[UR10][R18.64], R86 ;  /* 0x0000005612007986 */ /* 0x0207e2000c10150a */
[----:B------:R-:W-:Y:S01]  /*58e0*/  LEA R42, P3, R47, R68, 0x1 ;  /* 0x000000442f2a7211 */ /* 0x000fe200078608ff */
[----:B0-----:R-:W0:Y:S01]  /*58f0*/  LDC.64 R8, c[0x0][0x230] ;  /* 0x00008c00ff087b82 */ /* 0x001e220000000a00 */
[----:B------:R-:W-:Y:S01]  /*5900*/  LEA.HI.X.SX32 R35, R39, R92, 0x1, P4 ;  /* 0x0000005c27237211 */ /* 0x000fe200020f0eff */
[----:B------:R-:W-:Y:S01]  /*5910*/  STG.E.U16 desc[UR10][R20.64], R88 ;  /* 0x0000005814007986 */ /* 0x000fe2000c10150a */
[----:B------:R-:W-:-:S02]  /*5920*/  LEA R40, P4, R45, R68, 0x1 ;  /* 0x000000442d287211 */ /* 0x000fc400078808ff */
[----:B------:R-:W-:Y:S01]  /*5930*/  LEA.HI.X.SX32 R39, R43, R92, 0x1, P6 ;  /* 0x0000005c2b277211 */ /* 0x000fe200030f0eff */
[----:B------:R-:W-:Y:S01]  /*5940*/  STG.E.U16 desc[UR10][R22.64], R90 ;  /* 0x0000005a16007986 */ /* 0x000fe2000c10150a */
[----:B------:R-:W-:Y:S02]  /*5950*/  LEA R44, P6, R49, R68, 0x1 ;  /* 0x00000044312c7211 */ /* 0x000fe400078c08ff */
[----:B------:R-:W-:Y:S02]  /*5960*/  LEA.HI.X.SX32 R43, R47, R92, 0x1, P3 ;  /* 0x0000005c2f2b7211 */ /* 0x000fe400018f0eff */
[----:B------:R-:W-:Y:S02]  /*5970*/  LEA R48, P3, R53, R68, 0x1 ;  /* 0x0000004435307211 */ /* 0x000fe400078608ff */
[----:B------:R-:W-:Y:S02]  /*5980*/  LEA.HI.X.SX32 R41, R45, R92, 0x1, P4 ;  /* 0x0000005c2d297211 */ /* 0x000fe400020f0eff */
[----:B------:R-:W-:-:S02]  /*5990*/  LEA R46, P4, R51, R68, 0x1 ;  /* 0x00000044332e7211 */ /* 0x000fc400078808ff */
[----:B------:R-:W-:Y:S02]  /*59a0*/  LEA.HI.X.SX32 R45, R49, R92, 0x1, P6 ;  /* 0x0000005c312d7211 */ /* 0x000fe400030f0eff */
[----:B------:R-:W-:Y:S02]  /*59b0*/  LEA R50, P6, R55, R68, 0x1 ;  /* 0x0000004437327211 */ /* 0x000fe400078c08ff */
[----:B------:R-:W-:Y:S02]  /*59c0*/  LEA.HI.X.SX32 R49, R53, R92, 0x1, P3 ;  /* 0x0000005c35317211 */ /* 0x000fe400018f0eff */
[----:B------:R-:W-:Y:S02]  /*59d0*/  LEA R54, P3, R59, R68, 0x1 ;  /* 0x000000443b367211 */ /* 0x000fe400078608ff */
[----:B------:R-:W-:Y:S02]  /*59e0*/  FSETP.NEU.AND P0, PT, R52, RZ, PT ;  /* 0x000000ff3400720b */ /* 0x000fe40003f0d000 */
[----:B------:R-:W-:-:S02]  /*59f0*/  LEA.HI.X.SX32 R47, R51, R92, 0x1, P4 ;  /* 0x0000005c332f7211 */ /* 0x000fc400020f0eff */
[----:B------:R-:W-:Y:S02]  /*5a00*/  LEA R52, P4, R57, R68, 0x1 ;  /* 0x0000004439347211 */ /* 0x000fe400078808ff */
[----:B------:R-:W-:Y:S02]  /*5a10*/  LEA.HI.X.SX32 R51, R55, R92, 0x1, P6 ;  /* 0x0000005c37337211 */ /* 0x000fe400030f0eff */
[----:B------:R-:W-:Y:S02]  /*5a20*/  LEA R56, P6, R61, R68, 0x1 ;  /* 0x000000443d387211 */ /* 0x000fe400078c08ff */
[----:B------:R-:W-:Y:S02]  /*5a30*/  LEA.HI.X.SX32 R55, R59, R92, 0x1, P3 ;  /* 0x0000005c3b377211 */ /* 0x000fe400018f0eff */
[----:B------:R-:W-:Y:S02]  /*5a40*/  LEA R60, P3, R63, R68, 0x1 ;  /* 0x000000443f3c7211 */ /* 0x000fe400078608ff */
[----:B------:R-:W-:-:S02]  /*5a50*/  LEA.HI.X.SX32 R53, R57, R92, 0x1, P4 ;  /* 0x0000005c39357211 */ /* 0x000fc400020f0eff */
[----:B------:R-:W-:Y:S02]  /*5a60*/  LEA.HI.X.SX32 R57, R61, R92, 0x1, P6 ;  /* 0x0000005c3d397211 */ /* 0x000fe400030f0eff */
[----:B------:R-:W-:Y:S02]  /*5a70*/  LEA R4, P6, R65, R68, 0x1 ;  /* 0x0000004441047211 */ /* 0x000fe400078c08ff */
[----:B------:R-:W-:Y:S02]  /*5a80*/  LEA.HI.X.SX32 R61, R63, R92, 0x1, P3 ;  /* 0x0000005c3f3d7211 */ /* 0x000fe400018f0eff */
[----:B------:R-:W-:Y:S02]  /*5a90*/  LEA R64, P3, R69, R68, 0x1 ;  /* 0x0000004445407211 */ /* 0x000fe400078608ff */
[-C--:B------:R-:W-:Y:S02]  /*5aa0*/  LEA.HI.X.SX32 R5, R65, R92.reuse, 0x1, P6 ;  /* 0x0000005c41057211 */ /* 0x080fe400030f0eff */
[----:B------:R-:W-:-:S02]  /*5ab0*/  LEA.HI.X.SX32 R65, R69, R92, 0x1, P3 ;  /* 0x0000005c45417211 */ /* 0x000fc400018f0eff */
[----:B------:R-:W-:Y:S02]  /*5ac0*/  FSETP.NEU.AND P3, PT, R3, RZ, PT ;  /* 0x000000ff0300720b */ /* 0x000fe40003f6d000 */
[----:B------:R-:W-:Y:S02]  /*5ad0*/  PRMT R3, R76, 0x7632, R3 ;  /* 0x000076324c037816 */ /* 0x000fe40000000003 */
[----:B-1----:R-:W-:Y:S02]  /*5ae0*/  PRMT R13, R78, 0x7632, R13 ;  /* 0x000076324e0d7816 */ /* 0x002fe4000000000d */
[----:B------:R-:W-:Y:S01]  /*5af0*/  PRMT R6, R80, 0x7632, R6 ;  /* 0x0000763250067816 */ /* 0x000fe20000000006 */
[----:B------:R1:W-:Y:S01]  /*5b00*/  STG.E.U16 desc[UR10][R24.64], R3 ;  /* 0x0000000318007986 */ /* 0x0003e2000c10150a */
[----:B--2---:R-:W-:Y:S02]  /*5b10*/  PRMT R15, R82, 0x7632, R15 ;  /* 0x00007632520f7816 */ /* 0x004fe4000000000f */
[----:B------:R-:W-:Y:S01]  /*5b20*/  PRMT R84, R84, 0x7632, R84 ;  /* 0x0000763254547816 */ /* 0x000fe20000000054 */
[----:B------:R-:W-:Y:S01]  /*5b30*/  STG.E.U16 desc[UR10][R26.64], R13 ;  /* 0x0000000d1a007986 */ /* 0x000fe2000c10150a */
[----:B---3--:R-:W-:-:S02]  /*5b40*/  PRMT R86, R86, 0x7632, R86 ;  /* 0x0000763256567816 */ /* 0x008fc40000000056 */
[----:B------:R-:W-:Y:S01]  /*5b50*/  PRMT R18, R88, 0x7632, R18 ;  /* 0x0000763258127816 */ /* 0x000fe20000000012 */
[----:B------:R2:W-:Y:S01]  /*5b60*/  STG.E.U16 desc[UR10][R28.64], R6 ;  /* 0x000000061c007986 */ /* 0x0005e2000c10150a */
[----:B------:R-:W-:Y:S02]  /*5b70*/  PRMT R19, R90, 0x7632, R19 ;  /* 0x000076325a137816 */ /* 0x000fe40000000013 */
[C---:B------:R-:W-:Y:S01]  /*5b80*/  LEA R58, P4, R62.reuse, R68, 0x1 ;  /* 0x000000443e3a7211 */ /* 0x040fe200078808ff */
[----:B------:R3:W-:Y:S01]  /*5b90*/  STG.E.U16 desc[UR10][R30.64], R15 ;  /* 0x0000000f1e007986 */ /* 0x0007e2000c10150a */
[----:B-1----:R-:W-:Y:S02]  /*5ba0*/  PRMT R3, R77, 0x7632, R3 ;  /* 0x000076324d037816 */ /* 0x002fe40000000003 */
[----:B------:R-:W-:Y:S01]  /*5bb0*/  LEA.HI.X.SX32 R59, R62, R92, 0x1, P4 ;  /* 0x0000005c3e3b7211 */ /* 0x000fe200020f0eff */
[----:B------:R1:W-:Y:S01]  /*5bc0*/  STG.E.U16 desc[UR10][R32.64], R84 ;  /* 0x0000005420007986 */ /* 0x0003e2000c10150a */
[----:B------:R-:W-:-:S02]  /*5bd0*/  LEA R62, P4, R67, R68, 0x1 ;  /* 0x00000044433e7211 */ /* 0x000fc400078808ff */
[----:B------:R-:W-:Y:S01]  /*5be0*/  LEA R66, P6, R73, R68, 0x1 ;  /* 0x0000004449427211 */ /* 0x000fe200078c08ff */
[----:B------:R4:W-:Y:S01]  /*5bf0*/  STG.E.U16 desc[UR10][R34.64], R86 ;  /* 0x0000005622007986 */ /* 0x0009e2000c10150a */
[----:B--2---:R-:W-:Y:S02]  /*5c00*/  PRMT R29, R79, 0x7632, R29 ;  /* 0x000076324f1d7816 */ /* 0x004fe4000000001d */
[----:B------:R-:W-:Y:S01]  /*5c10*/  LEA.HI.X.SX32 R63, R67, R92, 0x1, P4 ;  /* 0x0000005c433f7211 */ /* 0x000fe200020f0eff */
[----:B------:R-:W-:Y:S01]  /*5c20*/  STG.E.U16 desc[UR10][R36.64], R18 ;  /* 0x0000001224007986 */ /* 0x000fe2000c10150a */
[----:B---3--:R-:W-:Y:S02]  /*5c30*/  PRMT R30, R81, 0x7632, R30 ;  /* 0x00007632511e7816 */ /* 0x008fe4000000001e */
[----:B------:R-:W-:Y:S01]  /*5c40*/  LEA R68, P4, R74, R68, 0x1 ;  /* 0x000000444a447211 */ /* 0x000fe200078808ff */
[----:B------:R-:W-:Y:S01]  /*5c50*/  STG.E.U16 desc[UR10][R38.64], R19 ;  /* 0x0000001326007986 */ /* 0x000fe2000c10150a */
[----:B------:R-:W-:-:S02]  /*5c60*/  PRMT R7, R83, 0x7632, R7 ;  /* 0x0000763253077816 */ /* 0x000fc40000000007 */
[----:B------:R-:W-:Y:S01]  /*5c70*/  PRMT R31, R85, 0x7632, R31 ;  /* 0x00007632551f7816 */ /* 0x000fe2000000001f */
[----:B------:R-:W-:Y:S01]  /*5c80*/  STG.E.U16 desc[UR10][R40.64], R77 ;  /* 0x0000004d28007986 */ /* 0x000fe2000c10150a */
[----:B-1----:R-:W-:Y:S02]  /*5c90*/  PRMT R32, R87, 0x7632, R32 ;  /* 0x0000763257207816 */ /* 0x002fe40000000020 */
[-C--:B------:R-:W-:Y:S01]  /*5ca0*/  LEA.HI.X.SX32 R67, R73, R92.reuse, 0x1, P6 ;  /* 0x0000005c49437211 */ /* 0x080fe200030f0eff */
[----:B------:R-:W-:Y:S01]  /*5cb0*/  STG.E.U16 desc[UR10][R42.64], R79 ;  /* 0x0000004f2a007986 */ /* 0x000fe2000c10150a */
[----:B------:R-:W-:Y:S02]  /*5cc0*/  PRMT R33, R89, 0x7632, R33 ;  /* 0x0000763259217816 */ /* 0x000fe40000000021 */
[----:B------:R-:W-:Y:S01]  /*5cd0*/  LEA.HI.X.SX32 R69, R74, R92, 0x1, P4 ;  /* 0x0000005c4a457211 */ /* 0x000fe200020f0eff */
[----:B------:R-:W-:Y:S01]  /*5ce0*/  STG.E.U16 desc[UR10][R44.64], R81 ;  /* 0x000000512c007986 */ /* 0x000fe2000c10150a */
[----:B----4-:R-:W-:-:S02]  /*5cf0*/  PRMT R34, R91, 0x7632, R34 ;  /* 0x000076325b227816 */ /* 0x010fc40000000022 */
[----:B------:R-:W-:Y:S01]  /*5d00*/  FSETP.NEU.AND P1, PT, R97, RZ, PT ;  /* 0x000000ff6100720b */ /* 0x000fe20003f2d000 */
[----:B------:R-:W-:Y:S01]  /*5d10*/  STG.E.U16 desc[UR10][R46.64], R83 ;  /* 0x000000532e007986 */ /* 0x000fe2000c10150a */
[----:B------:R-:W-:Y:S02]  /*5d20*/  FSEL R16, R16, -INF , P2 ;  /* 0xff80000010107808 */ /* 0x000fe40001000000 */
[----:B------:R-:W-:Y:S01]  /*5d30*/  FSEL R70, R70, -INF , P1 ;  /* 0xff80000046467808 */ /* 0x000fe20000800000 */
[----:B------:R-:W-:Y:S01]  /*5d40*/  STG.E.U16 desc[UR10][R48.64], R85 ;  /* 0x0000005530007986 */ /* 0x000fe2000c10150a */
[----:B------:R-:W-:Y:S01]  /*5d50*/  FSEL R6, R71, -INF , P0 ;  /* 0xff80000047067808 */ /* 0x000fe20000000000 */
[----:B------:R-:W-:Y:S01]  /*5d60*/  FFMA R116, R16, 0.69314718246459960938, R125 ;  /* 0x3f31721810747823 */ /* 0x000fe2000000007d */
[----:B------:R-:W-:Y:S01]  /*5d70*/  FSEL R72, R72, -INF , P3 ;  /* 0xff80000048487808 */ /* 0x000fe20001800000 */
[----:B------:R-:W-:Y:S01]  /*5d80*/  STG.E.U16 desc[UR10][R50.64], R87 ;  /* 0x0000005732007986 */ /* 0x000fe2000c10150a */
[----:B------:R-:W-:Y:S01]  /*5d90*/  FFMA R117, R70, 0.69314718246459960938, R123 ;  /* 0x3f31721846757823 */ /* 0x000fe2000000007b */
[----:B------:R-:W-:-:S02]  /*5da0*/  FFMA R118, R6, 0.69314718246459960938, R121 ;  /* 0x3f31721806767823 */ /* 0x000fc40000000079 */
[----:B------:R-:W-:Y:S01]  /*5db0*/  STG.E.U16 desc[UR10][R52.64], R89 ;  /* 0x0000005934007986 */ /* 0x000fe2000c10150a */
[----:B------:R-:W-:-:S03]  /*5dc0*/  FFMA R119, R72, 0.69314718246459960938, R119 ;  /* 0x3f31721848777823 */ /* 0x000fc60000000077 */
[----:B------:R-:W-:Y:S04]  /*5dd0*/  STG.E.U16 desc[UR10][R54.64], R91 ;  /* 0x0000005b36007986 */ /* 0x000fe8000c10150a */
[----:B------:R1:W-:Y:S04]  /*5de0*/  STG.E.U16 desc[UR10][R56.64], R3 ;  /* 0x0000000338007986 */ /* 0x0003e8000c10150a */
[----:B------:R-:W-:Y:S04]  /*5df0*/  STG.E.U16 desc[UR10][R58.64], R29 ;  /* 0x0000001d3a007986 */ /* 0x000fe8000c10150a */
[----:B------:R-:W-:Y:S04]  /*5e00*/  STG.E.U16 desc[UR10][R60.64], R30 ;  /* 0x0000001e3c007986 */ /* 0x000fe8000c10150a */
[----:B------:R2:W-:Y:S01]  /*5e10*/  STG.E.U16 desc[UR10][R4.64], R7 ;  /* 0x0000000704007986 */ /* 0x0005e2000c10150a */
[----:B-1----:R-:W-:-:S02]  /*5e20*/  IMAD.SHL.U32 R3, R0, 0x4, RZ ;  /* 0x0000000400037824 */ /* 0x002fc400078e00ff */
[----:B------:R-:W-:Y:S01]  /*5e30*/  IMAD.HI R0, R0, 0x4, RZ ;  /* 0x0000000400007827 */ /* 0x000fe200078e02ff */
[----:B------:R1:W-:Y:S04]  /*5e40*/  STG.E.U16 desc[UR10][R62.64], R31 ;  /* 0x0000001f3e007986 */ /* 0x0003e8000c10150a */
[----:B------:R1:W-:Y:S04]  /*5e50*/  STG.E.U16 desc[UR10][R64.64], R32 ;  /* 0x0000002040007986 */ /* 0x0003e8000c10150a */
[----:B------:R1:W-:Y:S01]  /*5e60*/  STG.E.U16 desc[UR10][R66.64], R33 ;  /* 0x0000002142007986 */ /* 0x0003e2000c10150a */
[----:B--2---:R-:W-:-:S02]  /*5e70*/  LOP3.LUT R4, R2, 0x1c, RZ, 0xc0, !PT ;  /* 0x0000001c02047812 */ /* 0x004fc400078ec0ff */
[----:B0-----:R-:W-:Y:S01]  /*5e80*/  IADD3 R2, P0, P1, R3, UR7, R8 ;  /* 0x0000000703027c10 */ /* 0x001fe2000f91e008 */
[----:B------:R1:W-:Y:S01]  /*5e90*/  STG.E.U16 desc[UR10][R68.64], R34 ;  /* 0x0000002244007986 */ /* 0x0003e2000c10150a */
[----:B------:R-:W-:Y:S02]  /*5ea0*/  LEA R4, R4, UR6, 0x2 ;  /* 0x0000000604047c11 */ /* 0x000fe4000f8e10ff */
[----:B------:R-:W-:Y:S01]  /*5eb0*/  IADD3.X R3, R0, UR5, R9, P0, P1 ;  /* 0x0000000500037c10 */ /* 0x000fe200087e2409 */
[----:B------:R-:W-:Y:S06]  /*5ec0*/  BAR.SYNC.DEFER_BLOCKING 0x0 ;  /* 0x0000000000007b1d */ /* 0x000fec0000010000 */
[----:B------:R1:W-:Y:S02]  /*5ed0*/  STS.128 [R4], R116 ;  /* 0x0000007404007388 */ /* 0x0003e40000000c00 */
[----:B------:R-:W-:Y:S06]  /*5ee0*/  BAR.SYNC.DEFER_BLOCKING 0x0 ;  /* 0x0000000000007b1d */ /* 0x000fec0000010000 */
[----:B------:R-:W-:Y:S05]  /*5ef0*/  @P5 EXIT ;  /* 0x000000000000594d */ /* 0x000fea0003800000 */
[----:B------:R-:W0:Y:S04]  /*5f00*/  LDS R17, [R17] ;  /* 0x0000000011117984 */ /* 0x000e280000000800 */
[----:B0-----:R-:W-:Y:S01]  /*5f10*/  STG.E desc[UR10][R2.64], R17 ;  /* 0x0000001102007986 */ /* 0x001fe2000c10190a */
[----:B------:R-:W-:Y:S05]  /*5f20*/  EXIT ;  /* 0x000000000000794d */ /* 0x000fea0003800000 */
.L_x_2:
[----:B------:R-:W-:-:S00]  /*5f30*/  BRA `(.L_x_2) ;  /* 0xfffffffc00fc7947 */ /* 0x000fc0000383ffff */
[----:B------:R-:W-:-:S00]  /*5f40*/  NOP ;  /* 0x0000000000007918 */ /* 0x000fc00000000000 */
        /* <DEDUP_REMOVED lines=11> */
.L_x_3:


//--------------------- .nv.global.init           --------------------------
	.section	.nv.global.init,"aw",@progbits
.nv.global.init:
	.type		_$_str,@object
	.size		_$_str,(.L_0 - _$_str)
_$_str:
        /*0000*/ 	.byte	0x5f, 0x5f, 0x43, 0x55, 0x44, 0x41, 0x5f, 0x46, 0x54, 0x5a, 0x00
.L_0:


//--------------------- .nv.shared.attn_fwd       --------------------------
	.section	.nv.shared.attn_fwd,"aw",@nobits
	.sectionflags	@""
	.align	16
	.zero		1024


//--------------------- .nv.shared.reserved.0     --------------------------
	.section	.nv.shared.reserved.0,"aw",@nobits
	.weak		__nv_reservedSMEM_offset_0_alias
	.size		__nv_reservedSMEM_offset_0_alias, 0, 0
	.other		__nv_reservedSMEM_offset_0_alias,@"STO_CUDA_RESERVED_SHARED STV_DEFAULT"
__nv_reservedSMEM_offset_0_alias:
	.zero		0


//--------------------- .nv.constant0.attn_fwd    --------------------------
	.section	.nv.constant0.attn_fwd,"a",@progbits
	.sectionflags	@""
	.align	4
.nv.constant0.attn_fwd:
	.zero		664


//--------------------- SYMBOLS --------------------------

	.type		.nv.reservedSmem.offset0,@object
	.size		.nv.reservedSmem.offset0,0x4
